	.headerflags	@"EF_CUDA_TEXMODE_UNIFIED EF_CUDA_64BIT_ADDRESS EF_CUDA_ACCELERATORS EF_CUDA_SM90 EF_CUDA_VIRTUAL_SM(EF_CUDA_SM90)"
	.elftype	@"ET_EXEC"


//--------------------- .nv.info                  --------------------------
	.section	.nv.info,"",@"SHT_CUDA_INFO"
	.align	4


	//----- nvinfo : EIATTR_REGCOUNT
	.align		4
        /*0000*/ 	.byte	0x04, 0x2f
        /*0002*/ 	.short	(.L_3 - .L_2)
	.align		4
.L_2:
        /*0004*/ 	.word	index@(triton_poi_fused__native_batch_norm_legit_no_training_mul_softplus_tanh_27)
        /*0008*/ 	.word	0x0000003c


	//----- nvinfo : EIATTR_MIN_STACK_SIZE
	.align		4
.L_3:
        /*000c*/ 	.byte	0x04, 0x12
        /*000e*/ 	.short	(.L_5 - .L_4)
	.align		4
.L_4:
        /*0010*/ 	.word	index@(triton_poi_fused__native_batch_norm_legit_no_training_mul_softplus_tanh_27)
        /*0014*/ 	.word	0x00000000


	//----- nvinfo : EIATTR_FRAME_SIZE
	.align		4
.L_5:
        /*0018*/ 	.byte	0x04, 0x11
        /*001a*/ 	.short	(.L_7 - .L_6)
	.align		4
.L_6:
        /*001c*/ 	.word	index@(triton_poi_fused__native_batch_norm_legit_no_training_mul_softplus_tanh_27)
        /*0020*/ 	.word	0x00000000


	//----- nvinfo : EIATTR_MIN_STACK_SIZE
	.align		4
.L_7:
        /*0024*/ 	.byte	0x04, 0x12
        /*0026*/ 	.short	(.L_9 - .L_8)
	.align		4
.L_8:
        /*0028*/ 	.word	index@(triton_poi_fused__native_batch_norm_legit_no_training_mul_softplus_tanh_27)
        /*002c*/ 	.word	0x00000000
.L_9:


//--------------------- .nv.info.triton_poi_fused__native_batch_norm_legit_no_training_mul_softplus_tanh_27 --------------------------
	.section	.nv.info.triton_poi_fused__native_batch_norm_legit_no_training_mul_softplus_tanh_27,"",@"SHT_CUDA_INFO"
	.sectionflags	@""
	.align	4


	//----- nvinfo : EIATTR_CUDA_API_VERSION
	.align		4
        /*0000*/ 	.byte	0x04, 0x37
        /*0002*/ 	.short	(.L_11 - .L_10)
.L_10:
        /*0004*/ 	.word	0x0000007c


	//----- nvinfo : EIATTR_KPARAM_INFO
	.align		4
.L_11:
        /*0008*/ 	.byte	0x04, 0x17
        /*000a*/ 	.short	(.L_13 - .L_12)
.L_12:
        /*000c*/ 	.word	0x00000000
        /*0010*/ 	.short	0x0007
        /*0012*/ 	.short	0x0034
        /*0014*/ 	.byte	0x00, 0xf0, 0x11, 0x00


	//----- nvinfo : EIATTR_KPARAM_INFO
	.align		4
.L_13:
        /*0018*/ 	.byte	0x04, 0x17
        /*001a*/ 	.short	(.L_15 - .L_14)
.L_14:
        /*001c*/ 	.word	0x00000000
        /*0020*/ 	.short	0x0006
        /*0022*/ 	.short	0x0030
        /*0024*/ 	.byte	0x00, 0xf0, 0x11, 0x00


	//----- nvinfo : EIATTR_KPARAM_INFO
	.align		4
.L_15:
        /*0028*/ 	.byte	0x04, 0x17
        /*002a*/ 	.short	(.L_17 - .L_16)
.L_16:
        /*002c*/ 	.word	0x00000000
        /*0030*/ 	.short	0x0005
        /*0032*/ 	.short	0x0028
        /*0034*/ 	.byte	0x00, 0xf4, 0x21, 0x00


	//----- nvinfo : EIATTR_KPARAM_INFO
	.align		4
.L_17:
        /*0038*/ 	.byte	0x04, 0x17
        /*003a*/ 	.short	(.L_19 - .L_18)
.L_18:
        /*003c*/ 	.word	0x00000000
        /*0040*/ 	.short	0x0004
        /*0042*/ 	.short	0x0020
        /*0044*/ 	.byte	0x00, 0xf4, 0x21, 0x00


	//----- nvinfo : EIATTR_KPARAM_INFO
	.align		4
.L_19:
        /*0048*/ 	.byte	0x04, 0x17
        /*004a*/ 	.short	(.L_21 - .L_20)
.L_20:
        /*004c*/ 	.word	0x00000000
        /*0050*/ 	.short	0x0003
        /*0052*/ 	.short	0x0018
        /*0054*/ 	.byte	0x00, 0xf4, 0x21, 0x00


	//----- nvinfo : EIATTR_KPARAM_INFO
	.align		4
.L_21:
        /*0058*/ 	.byte	0x04, 0x17
        /*005a*/ 	.short	(.L_23 - .L_22)
.L_22:
        /*005c*/ 	.word	0x00000000
        /*0060*/ 	.short	0x0002
        /*0062*/ 	.short	0x0010
        /*0064*/ 	.byte	0x00, 0xf4, 0x21, 0x00


	//----- nvinfo : EIATTR_KPARAM_INFO
	.align		4
.L_23:
        /*0068*/ 	.byte	0x04, 0x17
        /*006a*/ 	.short	(.L_25 - .L_24)
.L_24:
        /*006c*/ 	.word	0x00000000
        /*0070*/ 	.short	0x0001
        /*0072*/ 	.short	0x0008
        /*0074*/ 	.byte	0x00, 0xf4, 0x21, 0x00


	//----- nvinfo : EIATTR_KPARAM_INFO
	.align		4
.L_25:
        /*0078*/ 	.byte	0x04, 0x17
        /*007a*/ 	.short	(.L_27 - .L_26)
.L_26:
        /*007c*/ 	.word	0x00000000
        /*0080*/ 	.short	0x0000
        /*0082*/ 	.short	0x0000
        /*0084*/ 	.byte	0x00, 0xf4, 0x21, 0x00


	//----- nvinfo : EIATTR_SPARSE_MMA_MASK
	.align		4
.L_27:
        /*0088*/ 	.byte	0x03, 0x50
        /*008a*/ 	.short	0x0000


	//----- nvinfo : EIATTR_MAXREG_COUNT
	.align		4
        /*008c*/ 	.byte	0x03, 0x1b
        /*008e*/ 	.short	0x00ff


	//----- nvinfo : EIATTR_EXIT_INSTR_OFFSETS
	.align		4
        /*0090*/ 	.byte	0x04, 0x1c
        /*0092*/ 	.short	(.L_29 - .L_28)


	//   ....[0]....
.L_28:
        /*0094*/ 	.word	0x00004a00


	//   ....[1]....
        /*0098*/ 	.word	0x00004a50


	//----- nvinfo : EIATTR_REQNTID
	.align		4
.L_29:
        /*009c*/ 	.byte	0x04, 0x10
        /*009e*/ 	.short	(.L_31 - .L_30)
.L_30:
        /*00a0*/ 	.word	0x00000100
        /*00a4*/ 	.word	0x00000001
        /*00a8*/ 	.word	0x00000001


	//----- nvinfo : EIATTR_CRS_STACK_SIZE
	.align		4
.L_31:
        /*00ac*/ 	.byte	0x04, 0x1e
        /*00ae*/ 	.short	(.L_33 - .L_32)
.L_32:
        /*00b0*/ 	.word	0x00000000


	//----- nvinfo : EIATTR_CBANK_PARAM_SIZE
	.align		4
.L_33:
        /*00b4*/ 	.byte	0x03, 0x19
        /*00b6*/ 	.short	0x0038


	//----- nvinfo : EIATTR_PARAM_CBANK
	.align		4
        /*00b8*/ 	.byte	0x04, 0x0a
        /*00ba*/ 	.short	(.L_35 - .L_34)
	.align		4
.L_34:
        /*00bc*/ 	.word	index@(.nv.constant0.triton_poi_fused__native_batch_norm_legit_no_training_mul_softplus_tanh_27)
        /*00c0*/ 	.short	0x0210
        /*00c2*/ 	.short	0x0038


	//----- nvinfo : EIATTR_SW_WAR
	.align		4
.L_35:
        /*00c4*/ 	.byte	0x04, 0x36
        /*00c6*/ 	.short	(.L_37 - .L_36)
.L_36:
        /*00c8*/ 	.word	0x00000008
.L_37:


//--------------------- .nv.callgraph             --------------------------
	.section	.nv.callgraph,"",@"SHT_CUDA_CALLGRAPH"
	.align	4
	.sectionentsize	8
	.align		4
        /*0000*/ 	.word	0x00000000
	.align		4
        /*0004*/ 	.word	0xffffffff
	.align		4
        /*0008*/ 	.word	0x00000000
	.align		4
        /*000c*/ 	.word	0xfffffffe
	.align		4
        /*0010*/ 	.word	0x00000000
	.align		4
        /*0014*/ 	.word	0xfffffffd
	.align		4
        /*0018*/ 	.word	0x00000000
	.align		4
        /*001c*/ 	.word	0xfffffffc


//--------------------- .nv.constant4             --------------------------
	.section	.nv.constant4,"a",@progbits
	.align	8
	.align		8
.nv.constant4:
        /*0000*/ 	.dword	_$_str
	.align		8
        /*0008*/ 	.dword	_$_str_$_2


//--------------------- .text.triton_poi_fused__native_batch_norm_legit_no_training_mul_softplus_tanh_27 --------------------------
	.section	.text.triton_poi_fused__native_batch_norm_legit_no_training_mul_softplus_tanh_27,"ax",@progbits
	.sectionflags	@"SHF_BARRIERS=1"
	.align	128
        .global         triton_poi_fused__native_batch_norm_legit_no_training_mul_softplus_tanh_27
        .type           triton_poi_fused__native_batch_norm_legit_no_training_mul_softplus_tanh_27,@function
        .size           triton_poi_fused__native_batch_norm_legit_no_training_mul_softplus_tanh_27,(.L_x_81 - triton_poi_fused__native_batch_norm_legit_no_training_mul_softplus_tanh_27)
        .other          triton_poi_fused__native_batch_norm_legit_no_training_mul_softplus_tanh_27,@"STO_CUDA_ENTRY STV_DEFAULT"
triton_poi_fused__native_batch_norm_legit_no_training_mul_softplus_tanh_27:
.text.triton_poi_fused__native_batch_norm_legit_no_training_mul_softplus_tanh_27:
[----:B------:R-:W0:Y:S01]  /*0000*/  LDC R1, c[0x0][0x28] ;  /* 0x00000a00ff017b82 */ /* 0x000e220000000800 */
[----:B------:R-:W1:Y:S07]  /*0010*/  S2R R32, SR_TID.X ;  /* 0x0000000000207919 */ /* 0x000e6e0000002100 */
[----:B------:R-:W2:Y:S01]  /*0020*/  S2UR UR4, SR_CTAID.X ;  /* 0x00000000000479c3 */ /* 0x000ea20000002500 */
[----:B------:R-:W-:Y:S02]  /*0030*/  CS2R R20, SRZ ;  /* 0x0000000000147805 */ /* 0x000fe4000001ff00 */
[----:B------:R-:W-:Y:S01]  /*0040*/  CS2R R22, SRZ ;  /* 0x0000000000167805 */ /* 0x000fe2000001ff00 */
[----:B------:R-:W-:Y:S01]  /*0050*/  ULDC.64 UR8, c[0x0][0x208] ;  /* 0x0000820000087ab9 */ /* 0x000fe20000000a00 */
[----:B------:R-:W3:Y:S03]  /*0060*/  S2R R2, SR_CTAID.Y ;  /* 0x0000000000027919 */ /* 0x000ee60000002600 */
[----:B------:R-:W4:Y:S08]  /*0070*/  LDC.64 R4, c[0x0][0x220] ;  /* 0x00008800ff047b82 */ /* 0x000f300000000a00 */
[----:B------:R-:W5:Y:S01]  /*0080*/  LDC.64 R24, c[0x0][0x210] ;  /* 0x00008400ff187b82 */ /* 0x000f620000000a00 */
[----:B--2---:R-:W-:-:S07]  /*0090*/  USHF.L.U32 UR4, UR4, 0x4, URZ ;  /* 0x0000000404047899 */ /* 0x004fce000800063f */
[----:B------:R-:W2:Y:S01]  /*00a0*/  LDC.64 R18, c[0x0][0x218] ;  /* 0x00008600ff127b82 */ /* 0x000ea20000000a00 */
[----:B------:R-:W-:Y:S02]  /*00b0*/  MOV R26, UR4 ;  /* 0x00000004001a7c02 */ /* 0x000fe40008000f00 */
[----:B-1----:R-:W-:-:S05]  /*00c0*/  SHF.L.U32 R3, R32, 0x2, RZ ;  /* 0x0000000220037819 */ /* 0x002fca00000006ff */
[----:B------:R-:W1:Y:S01]  /*00d0*/  LDC.64 R36, c[0x0][0x228] ;  /* 0x00008a00ff247b82 */ /* 0x000e620000000a00 */
[----:B------:R-:W-:-:S04]  /*00e0*/  LOP3.LUT R26, R26, 0xc, R3, 0xf8, !PT ;  /* 0x0000000c1a1a7812 */ /* 0x000fc800078ef803 */
[C---:B------:R-:W-:Y:S01]  /*00f0*/  ISETP.GE.AND P0, PT, R26.reuse, 0x100, PT ;  /* 0x000001001a00780c */ /* 0x040fe20003f06270 */
[----:B----4-:R-:W-:Y:S02]  /*0100*/  IMAD.WIDE R4, R26, 0x4, R4 ;  /* 0x000000041a047825 */ /* 0x010fe400078e0204 */
[----:B------:R-:W4:Y:S10]  /*0110*/  LDC.64 R38, c[0x0][0x230] ;  /* 0x00008c00ff267b82 */ /* 0x000f340000000a00 */
[----:B------:R2:W4:Y:S01]  /*0120*/  @!P0 LDG.E.EL.128 R20, desc[UR8][R4.64] ;  /* 0x0000000804148981 */ /* 0x000522000c2e1d00 */
[----:B------:R-:W-:-:S02]  /*0130*/  SHF.R.U32.HI R27, RZ, 0x2, R32 ;  /* 0x00000002ff1b7819 */ /* 0x000fc40000011620 */
[----:B------:R-:W-:Y:S02]  /*0140*/  CS2R R28, SRZ ;  /* 0x00000000001c7805 */ /* 0x000fe4000001ff00 */
[----:B------:R-:W-:Y:S02]  /*0150*/  CS2R R30, SRZ ;  /* 0x00000000001e7805 */ /* 0x000fe4000001ff00 */
[----:B------:R-:W-:Y:S02]  /*0160*/  CS2R R6, SRZ ;  /* 0x0000000000067805 */ /* 0x000fe4000001ff00 */
[----:B------:R-:W-:Y:S01]  /*0170*/  SGXT.U32 R27, R27, 0x6 ;  /* 0x000000061b1b781a */ /* 0x000fe20000000000 */
[----:B--2---:R-:W-:-:S03]  /*0180*/  IMAD.WIDE R18, R26, 0x4, R18 ;  /* 0x000000041a127825 */ /* 0x004fc600078e0212 */
[----:B---3--:R-:W-:Y:S02]  /*0190*/  PRMT R27, R27, 0x6540, R2 ;  /* 0x000065401b1b7816 */ /* 0x008fe40000000002 */
[----:B0-----:R-:W-:Y:S02]  /*01a0*/  CS2R R4, SRZ ;  /* 0x0000000000047805 */ /* 0x001fe4000001ff00 */
[C---:B------:R-:W-:Y:S02]  /*01b0*/  ISETP.LT.AND P1, PT, R27.reuse, 0x100, !P0 ;  /* 0x000001001b00780c */ /* 0x040fe40004721270 */
[----:B------:R-:W-:Y:S02]  /*01c0*/  LEA R17, R27, R26, 0x8 ;  /* 0x0000001a1b117211 */ /* 0x000fe400078e40ff */
[----:B------:R-:W2:Y:S03]  /*01d0*/  @!P0 LDG.E.EL.128 R4, desc[UR8][R18.64] ;  /* 0x0000000812048981 */ /* 0x000ea6000c2e1d00 */
[----:B-----5:R-:W-:Y:S01]  /*01e0*/  IMAD.WIDE R16, R17, 0x4, R24 ;  /* 0x0000000411107825 */ /* 0x020fe200078e0218 */
[----:B------:R-:W-:-:S02]  /*01f0*/  CS2R R8, SRZ ;  /* 0x0000000000087805 */ /* 0x000fc4000001ff00 */
[----:B------:R-:W-:Y:S02]  /*0200*/  CS2R R10, SRZ ;  /* 0x00000000000a7805 */ /* 0x000fe4000001ff00 */
[----:B------:R-:W-:Y:S02]  /*0210*/  CS2R R12, SRZ ;  /* 0x00000000000c7805 */ /* 0x000fe4000001ff00 */
[----:B------:R-:W-:Y:S01]  /*0220*/  CS2R R14, SRZ ;  /* 0x00000000000e7805 */ /* 0x000fe2000001ff00 */
[----:B------:R0:W2:Y:S01]  /*0230*/  @P1 LDG.E.128 R28, desc[UR8][R16.64] ;  /* 0x00000008101c1981 */ /* 0x0000a2000c1e1d00 */
[----:B-1----:R-:W-:-:S04]  /*0240*/  IMAD.WIDE R36, R26, 0x4, R36 ;  /* 0x000000041a247825 */ /* 0x002fc800078e0224 */
[----:B----4-:R-:W-:Y:S01]  /*0250*/  IMAD.WIDE R38, R26, 0x4, R38 ;  /* 0x000000041a267825 */ /* 0x010fe200078e0226 */
[----:B------:R1:W3:Y:S04]  /*0260*/  @!P0 LDG.E.EL.128 R8, desc[UR8][R36.64] ;  /* 0x0000000824088981 */ /* 0x0002e8000c2e1d00 */
[----:B------:R-:W3:Y:S01]  /*0270*/  @!P0 LDG.E.EL.128 R12, desc[UR8][R38.64] ;  /* 0x00000008260c8981 */ /* 0x000ee2000c2e1d00 */
[----:B0-----:R-:W-:-:S04]  /*0280*/  LOP3.LUT R17, R27, 0x40, RZ, 0xfc, !PT ;  /* 0x000000401b117812 */ /* 0x001fc800078efcff */
[C---:B------:R-:W-:Y:S02]  /*0290*/  ISETP.LT.AND P1, PT, R17.reuse, 0x100, !P0 ;  /* 0x000001001100780c */ /* 0x040fe40004721270 */
[----:B------:R-:W-:Y:S02]  /*02a0*/  LEA R35, R17, R26, 0x8 ;  /* 0x0000001a11237211 */ /* 0x000fe400078e40ff */
[----:B------:R-:W-:Y:S02]  /*02b0*/  CS2R R16, SRZ ;  /* 0x0000000000107805 */ /* 0x000fe4000001ff00 */
[----:B------:R-:W-:Y:S01]  /*02c0*/  CS2R R18, SRZ ;  /* 0x0000000000127805 */ /* 0x000fe2000001ff00 */
[----:B------:R-:W-:-:S06]  /*02d0*/  IMAD.WIDE R34, R35, 0x4, R24 ;  /* 0x0000000423227825 */ /* 0x000fcc00078e0218 */
[----:B------:R0:W4:Y:S01]  /*02e0*/  @P1 LDG.E.128 R16, desc[UR8][R34.64] ;  /* 0x0000000822101981 */ /* 0x000122000c1e1d00 */
[----:B------:R-:W-:Y:S01]  /*02f0*/  HFMA2.MMA R0, -RZ, RZ, 1.625, 0 ;  /* 0x3e800000ff007435 */ /* 0x000fe200000001ff */
[----:B------:R-:W-:-:S04]  /*0300*/  FADD R20, R20, 9.9999997473787516356e-06 ;  /* 0x3727c5ac14147421 */ /* 0x000fc80000000000 */
[----:B------:R-:W5:Y:S01]  /*0310*/  MUFU.SQRT R33, R20 ;  /* 0x0000001400217308 */ /* 0x000f620000002000 */
[----:B------:R-:W-:-:S07]  /*0320*/  FADD R21, R21, 9.9999997473787516356e-06 ;  /* 0x3727c5ac15157421 */ /* 0x000fce0000000000 */
[----:B-1----:R-:W1:Y:S01]  /*0330*/  MUFU.SQRT R36, R21 ;  /* 0x0000001500247308 */ /* 0x002e620000002000 */
[C---:B-----5:R-:W-:Y:S02]  /*0340*/  FSETP.GT.AND P1, PT, R33.reuse, 8.50705917302346158658e+37, PT ;  /* 0x7e8000002100780b */ /* 0x060fe40003f24000 */
[----:B------:R-:W-:Y:S01]  /*0350*/  FSETP.GEU.AND P3, PT, R33, 1.175494350822287508e-38, PT ;  /* 0x008000002100780b */ /* 0x000fe20003f6e000 */
[----:B------:R-:W-:-:S10]  /*0360*/  FADD R22, R22, 9.9999997473787516356e-06 ;  /* 0x3727c5ac16167421 */ /* 0x000fd40000000000 */
[----:B------:R-:W-:Y:S01]  /*0370*/  @P1 FMUL R33, R33, 0.25 ;  /* 0x3e80000021211820 */ /* 0x000fe20000400000 */
[----:B-1----:R-:W-:-:S03]  /*0380*/  FSETP.GT.AND P2, PT, R36, 8.50705917302346158658e+37, PT ;  /* 0x7e8000002400780b */ /* 0x002fc60003f44000 */
[----:B------:R-:W-:Y:S01]  /*0390*/  @!P3 FMUL R33, R33, 16777216 ;  /* 0x4b8000002121b820 */ /* 0x000fe20000400000 */
[----:B------:R-:W-:-:S03]  /*03a0*/  FSETP.GEU.AND P6, PT, R36, 1.175494350822287508e-38, PT ;  /* 0x008000002400780b */ /* 0x000fc60003fce000 */
[----:B------:R-:W1:Y:S01]  /*03b0*/  MUFU.RCP R44, R33 ;  /* 0x00000021002c7308 */ /* 0x000e620000001000 */
[----:B------:R-:W-:-:S07]  /*03c0*/  FSEL R21, R0, 1, P1 ;  /* 0x3f80000000157808 */ /* 0x000fce0000800000 */
[----:B------:R-:W5:Y:S01]  /*03d0*/  MUFU.SQRT R22, R22 ;  /* 0x0000001600167308 */ /* 0x000f620000002000 */
[----:B------:R-:W-:Y:S01]  /*03e0*/  @!P3 FMUL R21, R21, 16777216 ;  /* 0x4b8000001515b820 */ /* 0x000fe20000400000 */
[----:B------:R-:W-:-:S04]  /*03f0*/  @P2 FMUL R36, R36, 0.25 ;  /* 0x3e80000024242820 */ /* 0x000fc80000400000 */
[----:B------:R-:W-:Y:S01]  /*0400*/  @!P6 FMUL R36, R36, 16777216 ;  /* 0x4b8000002424e820 */ /* 0x000fe20000400000 */
[----:B-1----:R-:W-:Y:S01]  /*0410*/  FMUL R44, R44, R21 ;  /* 0x000000152c2c7220 */ /* 0x002fe20000400000 */
[----:B--2---:R-:W-:Y:S02]  /*0420*/  FADD R21, -R4, R28 ;  /* 0x0000001c04157221 */ /* 0x004fe40000000100 */
[----:B------:R-:W1:Y:S02]  /*0430*/  MUFU.RCP R45, R36 ;  /* 0x00000024002d7308 */ /* 0x000e640000001000 */
[----:B------:R-:W-:Y:S01]  /*0440*/  FMUL R21, R21, R44 ;  /* 0x0000002c15157220 */ /* 0x000fe20000400000 */
[----:B-----5:R-:W-:-:S03]  /*0450*/  FSETP.GT.AND P4, PT, R22, 8.50705917302346158658e+37, PT ;  /* 0x7e8000001600780b */ /* 0x020fc60003f84000 */
[----:B---3--:R-:W-:Y:S01]  /*0460*/  FFMA R28, R21, R8, R12 ;  /* 0x00000008151c7223 */ /* 0x008fe2000000000c */
[----:B------:R-:W-:Y:S02]  /*0470*/  FSETP.GEU.AND P5, PT, R22, 1.175494350822287508e-38, PT ;  /* 0x008000001600780b */ /* 0x000fe40003fae000 */
[----:B------:R-:W-:Y:S01]  /*0480*/  FSEL R20, R0, 1, P2 ;  /* 0x3f80000000147808 */ /* 0x000fe20001000000 */
[----:B0-----:R-:W-:-:S04]  /*0490*/  FMUL R34, R28, 1.4426950216293334961 ;  /* 0x3fb8aa3b1c227820 */ /* 0x001fc80000400000 */
[----:B------:R-:W-:Y:S01]  /*04a0*/  @!P6 FMUL R20, R20, 16777216 ;  /* 0x4b8000001414e820 */ /* 0x000fe20000400000 */
[----:B------:R-:W-:Y:S01]  /*04b0*/  FSETP.GEU.AND P1, PT, R34, -126, PT ;  /* 0xc2fc00002200780b */ /* 0x000fe20003f2e000 */
[----:B------:R-:W-:Y:S02]  /*04c0*/  @P4 FMUL R22, R22, 0.25 ;  /* 0x3e80000016164820 */ /* 0x000fe40000400000 */
[----:B-1----:R-:W-:Y:S01]  /*04d0*/  FMUL R45, R45, R20 ;  /* 0x000000142d2d7220 */ /* 0x002fe20000400000 */
[----:B------:R-:W-:Y:S01]  /*04e0*/  FADD R20, -R5, R29 ;  /* 0x0000001d05147221 */ /* 0x000fe20000000100 */
[----:B------:R-:W-:Y:S01]  /*04f0*/  FADD R23, R23, 9.9999997473787516356e-06 ;  /* 0x3727c5ac17177421 */ /* 0x000fe20000000000 */
[----:B------:R-:W-:Y:S02]  /*0500*/  @!P5 FMUL R22, R22, 16777216 ;  /* 0x4b8000001616d820 */ /* 0x000fe40000400000 */
[----:B------:R-:W-:Y:S01]  /*0510*/  FMUL R20, R20, R45 ;  /* 0x0000002d14147220 */ /* 0x000fe20000400000 */
[----:B------:R-:W0:Y:S03]  /*0520*/  MUFU.SQRT R35, R23 ;  /* 0x0000001700237308 */ /* 0x000e260000002000 */
[----:B------:R-:W-:-:S05]  /*0530*/  FFMA R29, R20, R9, R13 ;  /* 0x00000009141d7223 */ /* 0x000fca000000000d */
[----:B------:R-:W1:Y:S01]  /*0540*/  MUFU.RCP R33, R22 ;  /* 0x0000001600217308 */ /* 0x000e620000001000 */
[----:B------:R-:W-:Y:S01]  /*0550*/  @!P1 FMUL R34, R34, 0.5 ;  /* 0x3f00000022229820 */ /* 0x000fe20000400000 */
[----:B------:R-:W-:Y:S01]  /*0560*/  FSEL R20, R0, 1, P4 ;  /* 0x3f80000000147808 */ /* 0x000fe20002000000 */
[----:B------:R-:W-:-:S04]  /*0570*/  FMUL R40, R29, 1.4426950216293334961 ;  /* 0x3fb8aa3b1d287820 */ /* 0x000fc80000400000 */
[----:B------:R-:W-:Y:S01]  /*0580*/  @!P5 FMUL R20, R20, 16777216 ;  /* 0x4b8000001414d820 */ /* 0x000fe20000400000 */
[----:B------:R-:W2:Y:S01]  /*0590*/  MUFU.EX2 R34, R34 ;  /* 0x0000002200227308 */ /* 0x000ea20000000800 */
[----:B------:R-:W-:Y:S01]  /*05a0*/  FSETP.GEU.AND P5, PT, R40, -126, PT ;  /* 0xc2fc00002800780b */ /* 0x000fe20003fae000 */
[----:B------:R-:W-:Y:S01]  /*05b0*/  FADD R30, -R6, R30 ;  /* 0x0000001e061e7221 */ /* 0x000fe20000000100 */
[----:B0-----:R-:W-:Y:S01]  /*05c0*/  FSETP.GT.AND P2, PT, R35, 8.50705917302346158658e+37, PT ;  /* 0x7e8000002300780b */ /* 0x001fe20003f44000 */
[----:B-1----:R-:W-:Y:S01]  /*05d0*/  FMUL R33, R33, R20 ;  /* 0x0000001421217220 */ /* 0x002fe20000400000 */
[----:B------:R-:W-:-:S03]  /*05e0*/  FSETP.GEU.AND P3, PT, R35, 1.175494350822287508e-38, PT ;  /* 0x008000002300780b */ /* 0x000fc60003f6e000 */
[----:B------:R-:W-:-:S04]  /*05f0*/  FMUL R23, R30, R33 ;  /* 0x000000211e177220 */ /* 0x000fc80000400000 */
[----:B------:R-:W-:Y:S01]  /*0600*/  FFMA R30, R23, R10, R14 ;  /* 0x0000000a171e7223 */ /* 0x000fe2000000000e */
[C---:B------:R-:W-:Y:S01]  /*0610*/  LOP3.LUT R23, R27.reuse, 0x80, RZ, 0xfc, !PT ;  /* 0x000000801b177812 */ /* 0x040fe200078efcff */
[----:B------:R-:W-:Y:S01]  /*0620*/  @!P5 FMUL R40, R40, 0.5 ;  /* 0x3f0000002828d820 */ /* 0x000fe20000400000 */
[----:B------:R-:W-:Y:S01]  /*0630*/  LOP3.LUT R27, R27, 0xc0, RZ, 0xfc, !PT ;  /* 0x000000c01b1b7812 */ /* 0x000fe200078efcff */
[----:B--2---:R-:W-:Y:S01]  /*0640*/  @!P1 FMUL R34, R34, R34 ;  /* 0x0000002222229220 */ /* 0x004fe20000400000 */
[----:B------:R-:W-:Y:S01]  /*0650*/  @P2 FMUL R35, R35, 0.25 ;  /* 0x3e80000023232820 */ /* 0x000fe20000400000 */
[-C--:B------:R-:W-:Y:S02]  /*0660*/  LEA R37, R23, R26.reuse, 0x8 ;  /* 0x0000001a17257211 */ /* 0x080fe400078e40ff */
[----:B------:R-:W-:Y:S01]  /*0670*/  LEA R43, R27, R26, 0x8 ;  /* 0x0000001a1b2b7211 */ /* 0x000fe200078e40ff */
[----:B------:R-:W-:Y:S01]  /*0680*/  FADD.FTZ.RZ R26, R34, 1 ;  /* 0x3f800000221a7421 */ /* 0x000fe2000001c000 */
[----:B------:R-:W-:Y:S01]  /*0690*/  FMUL R47, R30, 1.4426950216293334961 ;  /* 0x3fb8aa3b1e2f7820 */ /* 0x000fe20000400000 */
[----:B------:R-:W0:Y:S01]  /*06a0*/  MUFU.EX2 R40, R40 ;  /* 0x0000002800287308 */ /* 0x000e220000000800 */
[----:B------:R-:W-:Y:S01]  /*06b0*/  @!P3 FMUL R35, R35, 16777216 ;  /* 0x4b8000002323b820 */ /* 0x000fe20000400000 */
[----:B------:R-:W-:-:S02]  /*06c0*/  FSEL R38, R0, 1, P2 ;  /* 0x3f80000000267808 */ /* 0x000fc40001000000 */
[----:B------:R-:W-:Y:S02]  /*06d0*/  IADD3 R26, R26, -0x3f400000, RZ ;  /* 0xc0c000001a1a7810 */ /* 0x000fe40007ffe0ff */
[----:B------:R-:W-:Y:S02]  /*06e0*/  FSETP.GEU.AND P2, PT, R47, -126, PT ;  /* 0xc2fc00002f00780b */ /* 0x000fe40003f4e000 */
[----:B------:R1:W2:Y:S01]  /*06f0*/  MUFU.RCP R39, R35 ;  /* 0x0000002300277308 */ /* 0x0002a20000001000 */
[----:B------:R-:W-:Y:S02]  /*0700*/  LOP3.LUT R41, R26, 0xff800000, RZ, 0xc0, !PT ;  /* 0xff8000001a297812 */ /* 0x000fe400078ec0ff */
[----:B------:R-:W-:Y:S02]  /*0710*/  ISETP.LT.AND P4, PT, R23, 0x100, !P0 ;  /* 0x000001001700780c */ /* 0x000fe40004781270 */
[----:B------:R-:W-:Y:S02]  /*0720*/  ISETP.LT.AND P0, PT, R27, 0x100, !P0 ;  /* 0x000001001b00780c */ /* 0x000fe40004701270 */
[----:B------:R-:W-:Y:S01]  /*0730*/  IADD3 R27, -R41, 0x40800000, RZ ;  /* 0x40800000291b7810 */ /* 0x000fe20007ffe1ff */
[----:B0-----:R-:W-:Y:S01]  /*0740*/  @!P5 FMUL R40, R40, R40 ;  /* 0x000000282828d220 */ /* 0x001fe20000400000 */
[----:B------:R-:W-:Y:S01]  /*0750*/  @!P3 FMUL R38, R38, 16777216 ;  /* 0x4b8000002626b820 */ /* 0x000fe20000400000 */
[----:B------:R-:W-:Y:S01]  /*0760*/  IMAD.WIDE R36, R37, 0x4, R24 ;  /* 0x0000000425247825 */ /* 0x000fe200078e0218 */
[----:B------:R-:W-:-:S03]  /*0770*/  CS2R R20, SRZ ;  /* 0x0000000000147805 */ /* 0x000fc6000001ff00 */
[----:B------:R-:W-:Y:S01]  /*0780*/  FFMA.FTZ R49, R27, R0, -1 ;  /* 0xbf8000001b317423 */ /* 0x000fe20000010000 */
[----:B------:R-:W-:Y:S01]  /*0790*/  CS2R R22, SRZ ;  /* 0x0000000000167805 */ /* 0x000fe2000001ff00 */
[----:B------:R-:W-:-:S04]  /*07a0*/  IMAD.WIDE R42, R43, 0x4, R24 ;  /* 0x000000042b2a7825 */ /* 0x000fc800078e0218 */
[----:B------:R-:W-:Y:S01]  /*07b0*/  @!P2 FMUL R47, R47, 0.5 ;  /* 0x3f0000002f2fa820 */ /* 0x000fe20000400000 */
[----:B------:R-:W-:Y:S02]  /*07c0*/  CS2R R24, SRZ ;  /* 0x0000000000187805 */ /* 0x000fe4000001ff00 */
[----:B------:R-:W-:Y:S01]  /*07d0*/  CS2R R26, SRZ ;  /* 0x00000000001a7805 */ /* 0x000fe2000001ff00 */
[----:B-1----:R-:W-:Y:S01]  /*07e0*/  FADD.FTZ.RZ R35, R40, 1 ;  /* 0x3f80000028237421 */ /* 0x002fe2000001c000 */
[----:B--2---:R-:W-:Y:S01]  /*07f0*/  FMUL R39, R39, R38 ;  /* 0x0000002627277220 */ /* 0x004fe20000400000 */
[----:B------:R-:W-:Y:S01]  /*0800*/  IADD3 R46, R34, -R41, RZ ;  /* 0x80000029222e7210 */ /* 0x000fe20007ffe0ff */
[----:B------:R0:W1:Y:S01]  /*0810*/  MUFU.EX2 R38, R47 ;  /* 0x0000002f00267308 */ /* 0x0000620000000800 */
[----:B------:R2:W3:Y:S01]  /*0820*/  @P4 LDG.E.128 R20, desc[UR8][R36.64] ;  /* 0x0000000824144981 */ /* 0x0004e2000c1e1d00 */
[----:B------:R-:W-:-:S03]  /*0830*/  IADD3 R35, R35, -0x3f400000, RZ ;  /* 0xc0c0000023237810 */ /* 0x000fc60007ffe0ff */
[----:B------:R5:W3:Y:S01]  /*0840*/  @P0 LDG.E.128 R24, desc[UR8][R42.64] ;  /* 0x000000082a180981 */ /* 0x000ae2000c1e1d00 */
[----:B------:R-:W-:Y:S01]  /*0850*/  FADD R46, R46, R49 ;  /* 0x000000312e2e7221 */ /* 0x000fe20000000000 */
[----:B------:R-:W-:Y:S02]  /*0860*/  LOP3.LUT R35, R35, 0xff800000, RZ, 0xc0, !PT ;  /* 0xff80000023237812 */ /* 0x000fe400078ec0ff */
[----:B--2---:R-:W-:Y:S01]  /*0870*/  MOV R37, 0x3d39bf78 ;  /* 0x3d39bf7800257802 */ /* 0x004fe20000000f00 */
[----:B------:R-:W-:Y:S01]  /*0880*/  FADD R36, -R7, R31 ;  /* 0x0000001f07247221 */ /* 0x000fe20000000100 */
[----:B0-----:R-:W-:-:S03]  /*0890*/  IADD3 R47, -R35, 0x40800000, RZ ;  /* 0x40800000232f7810 */ /* 0x001fc60007ffe1ff */
[----:B------:R-:W-:Y:S01]  /*08a0*/  FFMA.FTZ R31, R46, -R37, 0.10546888411045074463 ;  /* 0x3dd800122e1f7423 */ /* 0x000fe20000010825 */
[----:B------:R-:W-:Y:S01]  /*08b0*/  FMUL R36, R36, R39 ;  /* 0x0000002724247220 */ /* 0x000fe20000400000 */
[----:B------:R-:W-:Y:S02]  /*08c0*/  IADD3 R48, R40, -R35, RZ ;  /* 0x8000002328307210 */ /* 0x000fe40007ffe0ff */
[----:B------:R-:W-:Y:S01]  /*08d0*/  FFMA.FTZ R31, R46, R31, -0.13229703903198242188 ;  /* 0xbe0778e02e1f7423 */ /* 0x000fe2000001001f */
[----:B-1----:R-:W-:Y:S01]  /*08e0*/  @!P2 FMUL R38, R38, R38 ;  /* 0x000000262626a220 */ /* 0x002fe20000400000 */
[----:B------:R-:W-:Y:S02]  /*08f0*/  FFMA.FTZ R49, R47, R0, -1 ;  /* 0xbf8000002f317423 */ /* 0x000fe40000010000 */
[----:B------:R-:W-:Y:S01]  /*0900*/  FFMA.FTZ R47, R46, R31, 0.14491446316242218018 ;  /* 0x3e1464752e2f7423 */ /* 0x000fe2000001001f */
[----:B------:R-:W-:Y:S01]  /*0910*/  FFMA R31, R36, R11, R15 ;  /* 0x0000000b241f7223 */ /* 0x000fe2000000000f */
[----:B------:R-:W-:Y:S01]  /*0920*/  FADD.FTZ.RZ R50, R38, 1 ;  /* 0x3f80000026327421 */ /* 0x000fe2000001c000 */
[----:B------:R-:W-:Y:S01]  /*0930*/  FADD R36, R48, R49 ;  /* 0x0000003130247221 */ /* 0x000fe20000000000 */
[----:B------:R-:W-:Y:S01]  /*0940*/  FFMA.FTZ R49, R46, R47, -0.16641564667224884033 ;  /* 0xbe2a68dd2e317423 */ /* 0x000fe2000001002f */
[----:B------:R-:W-:-:S02]  /*0950*/  FMUL R47, R31, 1.4426950216293334961 ;  /* 0x3fb8aa3b1f2f7820 */ /* 0x000fc40000400000 */
[----:B-----5:R-:W-:Y:S01]  /*0960*/  IADD3 R43, R50, -0x3f400000, RZ ;  /* 0xc0c00000322b7810 */ /* 0x020fe20007ffe0ff */
[C---:B------:R-:W-:Y:S02]  /*0970*/  FFMA.FTZ R49, R46.reuse, R49, 0.19988867640495300293 ;  /* 0x3e4caf9e2e317423 */ /* 0x040fe40000010031 */
[----:B------:R-:W-:Y:S02]  /*0980*/  FSETP.GEU.AND P0, PT, R47, -126, PT ;  /* 0xc2fc00002f00780b */ /* 0x000fe40003f0e000 */
[----:B------:R-:W-:Y:S01]  /*0990*/  LOP3.LUT R43, R43, 0xff800000, RZ, 0xc0, !PT ;  /* 0xff8000002b2b7812 */ /* 0x000fe200078ec0ff */
[----:B------:R-:W-:-:S03]  /*09a0*/  FFMA.FTZ R49, R46, R49, -0.25000196695327758789 ;  /* 0xbe8000422e317423 */ /* 0x000fc60000010031 */
[----:B------:R-:W-:Y:S01]  /*09b0*/  IADD3 R53, -R43, 0x40800000, RZ ;  /* 0x408000002b357810 */ /* 0x000fe20007ffe1ff */
[----:B------:R-:W-:Y:S01]  /*09c0*/  FFMA.FTZ R49, R46, R49, 0.33333510160446166992 ;  /* 0x3eaaaae62e317423 */ /* 0x000fe20000010031 */
[----:B------:R-:W-:-:S03]  /*09d0*/  IADD3 R48, R38, -R43, RZ ;  /* 0x8000002b26307210 */ /* 0x000fc60007ffe0ff */
[----:B------:R-:W-:Y:S01]  /*09e0*/  FFMA.FTZ R49, R46, R49, -0.5 ;  /* 0xbf0000002e317423 */ /* 0x000fe20000010031 */
[----:B------:R-:W-:Y:S01]  /*09f0*/  FFMA.FTZ R53, R53, R0, -1 ;  /* 0xbf80000035357423 */ /* 0x000fe20000010000 */
[----:B------:R-:W-:Y:S02]  /*0a00*/  FFMA.FTZ R51, R36, -R37, 0.10546888411045074463 ;  /* 0x3dd8001224337423 */ /* 0x000fe40000010825 */
[----:B------:R-:W-:Y:S01]  /*0a10*/  FMUL R49, R46, R49 ;  /* 0x000000312e317220 */ /* 0x000fe20000400000 */
[----:B------:R-:W-:Y:S01]  /*0a20*/  FADD R48, R48, R53 ;  /* 0x0000003530307221 */ /* 0x000fe20000000000 */
[----:B------:R-:W-:Y:S01]  /*0a30*/  @!P0 FMUL R47, R47, 0.5 ;  /* 0x3f0000002f2f8820 */ /* 0x000fe20000400000 */
[----:B------:R-:W-:Y:S01]  /*0a40*/  FFMA.FTZ R51, R36, R51, -0.13229703903198242188 ;  /* 0xbe0778e024337423 */ /* 0x000fe20000010033 */
[----:B------:R-:W-:Y:S01]  /*0a50*/  FFMA.FTZ R46, R46, R49, R46 ;  /* 0x000000312e2e7223 */ /* 0x000fe2000001002e */
[----:B------:R-:W-:Y:S01]  /*0a60*/  FFMA.FTZ R49, R48, -R37, 0.10546888411045074463 ;  /* 0x3dd8001230317423 */ /* 0x000fe20000010825 */
[----:B------:R-:W0:Y:S01]  /*0a70*/  MUFU.EX2 R42, R47 ;  /* 0x0000002f002a7308 */ /* 0x000e220000000800 */
[----:B------:R-:W-:-:S02]  /*0a80*/  FFMA.FTZ R51, R36, R51, 0.14491446316242218018 ;  /* 0x3e14647524337423 */ /* 0x000fc40000010033 */
[----:B------:R-:W-:Y:S02]  /*0a90*/  FFMA.FTZ R49, R48, R49, -0.13229703903198242188 ;  /* 0xbe0778e030317423 */ /* 0x000fe40000010031 */
[----:B------:R-:W-:Y:S02]  /*0aa0*/  FFMA.FTZ R51, R36, R51, -0.16641564667224884033 ;  /* 0xbe2a68dd24337423 */ /* 0x000fe40000010033 */
[----:B------:R-:W-:Y:S02]  /*0ab0*/  FFMA.FTZ R49, R48, R49, 0.14491446316242218018 ;  /* 0x3e14647530317423 */ /* 0x000fe40000010031 */
[----:B------:R-:W-:Y:S02]  /*0ac0*/  FFMA.FTZ R51, R36, R51, 0.19988867640495300293 ;  /* 0x3e4caf9e24337423 */ /* 0x000fe40000010033 */
[----:B------:R-:W-:Y:S02]  /*0ad0*/  FFMA.FTZ R49, R48, R49, -0.16641564667224884033 ;  /* 0xbe2a68dd30317423 */ /* 0x000fe40000010031 */
[----:B------:R-:W-:-:S02]  /*0ae0*/  FFMA.FTZ R51, R36, R51, -0.25000196695327758789 ;  /* 0xbe80004224337423 */ /* 0x000fc40000010033 */
[----:B------:R-:W-:Y:S01]  /*0af0*/  FFMA.FTZ R49, R48, R49, 0.19988867640495300293 ;  /* 0x3e4caf9e30317423 */ /* 0x000fe20000010031 */
[----:B0-----:R-:W-:Y:S01]  /*0b00*/  @!P0 FMUL R42, R42, R42 ;  /* 0x0000002a2a2a8220 */ /* 0x001fe20000400000 */
[----:B------:R-:W-:Y:S02]  /*0b10*/  FFMA.FTZ R51, R36, R51, 0.33333510160446166992 ;  /* 0x3eaaaae624337423 */ /* 0x000fe40000010033 */
[----:B------:R-:W-:Y:S01]  /*0b20*/  FFMA.FTZ R49, R48, R49, -0.25000196695327758789 ;  /* 0xbe80004230317423 */ /* 0x000fe20000010031 */
[----:B------:R-:W-:Y:S01]  /*0b30*/  FADD.FTZ.RZ R47, R42, 1 ;  /* 0x3f8000002a2f7421 */ /* 0x000fe2000001c000 */
[----:B------:R-:W-:Y:S02]  /*0b40*/  FFMA.FTZ R51, R36, R51, -0.5 ;  /* 0xbf00000024337423 */ /* 0x000fe40000010033 */
[----:B------:R-:W-:Y:S02]  /*0b50*/  FFMA.FTZ R49, R48, R49, 0.33333510160446166992 ;  /* 0x3eaaaae630317423 */ /* 0x000fe40000010031 */
[----:B------:R-:W-:Y:S01]  /*0b60*/  IADD3 R47, R47, -0x3f400000, RZ ;  /* 0xc0c000002f2f7810 */ /* 0x000fe20007ffe0ff */
[----:B------:R-:W-:Y:S01]  /*0b70*/  FMUL R51, R36, R51 ;  /* 0x0000003324337220 */ /* 0x000fe20000400000 */
[----:B------:R-:W-:-:S02]  /*0b80*/  FFMA.FTZ R49, R48, R49, -0.5 ;  /* 0xbf00000030317423 */ /* 0x000fc40000010031 */
[----:B------:R-:W-:Y:S01]  /*0b90*/  LOP3.LUT R47, R47, 0xff800000, RZ, 0xc0, !PT ;  /* 0xff8000002f2f7812 */ /* 0x000fe200078ec0ff */
[----:B------:R-:W-:Y:S01]  /*0ba0*/  FFMA.FTZ R36, R36, R51, R36 ;  /* 0x0000003324247223 */ /* 0x000fe20000010024 */
[----:B----4-:R-:W-:Y:S01]  /*0bb0*/  FADD R51, -R4, R16 ;  /* 0x0000001004337221 */ /* 0x010fe20000000100 */
[C---:B------:R-:W-:Y:S01]  /*0bc0*/  FMUL R49, R48.reuse, R49 ;  /* 0x0000003130317220 */ /* 0x040fe20000400000 */
[----:B------:R-:W-:Y:S02]  /*0bd0*/  IADD3 R53, -R47, 0x40800000, RZ ;  /* 0x408000002f357810 */ /* 0x000fe40007ffe1ff */
[----:B------:R-:W-:Y:S01]  /*0be0*/  FMUL R51, R51, R44 ;  /* 0x0000002c33337220 */ /* 0x000fe20000400000 */
[----:B------:R-:W-:Y:S01]  /*0bf0*/  FFMA.FTZ R49, R48, R49, R48 ;  /* 0x0000003130317223 */ /* 0x000fe20000010030 */
[----:B------:R-:W-:Y:S01]  /*0c00*/  IADD3 R48, R42, -R47, RZ ;  /* 0x8000002f2a307210 */ /* 0x000fe20007ffe0ff */
[----:B------:R-:W-:Y:S01]  /*0c10*/  FFMA.FTZ R53, R53, R0, -1 ;  /* 0xbf80000035357423 */ /* 0x000fe20000010000 */
[----:B------:R-:W-:-:S03]  /*0c20*/  FFMA R16, R51, R8, R12 ;  /* 0x0000000833107223 */ /* 0x000fc6000000000c */
[----:B------:R-:W-:Y:S01]  /*0c30*/  FADD R48, R48, R53 ;  /* 0x0000003530307221 */ /* 0x000fe20000000000 */
[----:B------:R-:W-:-:S03]  /*0c40*/  FMUL R50, R16, 1.4426950216293334961 ;  /* 0x3fb8aa3b10327820 */ /* 0x000fc60000400000 */
[----:B------:R-:W-:Y:S02]  /*0c50*/  FFMA.FTZ R51, R48, -R37, 0.10546888411045074463 ;  /* 0x3dd8001230337423 */ /* 0x000fe40000010825 */
[----:B------:R-:W-:Y:S02]  /*0c60*/  FSETP.GEU.AND P0, PT, R50, -126, PT ;  /* 0xc2fc00003200780b */ /* 0x000fe40003f0e000 */
[----:B------:R-:W-:-:S04]  /*0c70*/  FFMA.FTZ R51, R48, R51, -0.13229703903198242188 ;  /* 0xbe0778e030337423 */ /* 0x000fc80000010033 */
[----:B------:R-:W-:-:S04]  /*0c80*/  FFMA.FTZ R51, R48, R51, 0.14491446316242218018 ;  /* 0x3e14647530337423 */ /* 0x000fc80000010033 */
[----:B------:R-:W-:-:S03]  /*0c90*/  FFMA.FTZ R51, R48, R51, -0.16641564667224884033 ;  /* 0xbe2a68dd30337423 */ /* 0x000fc60000010033 */
[----:B------:R-:W-:Y:S01]  /*0ca0*/  @!P0 FMUL R50, R50, 0.5 ;  /* 0x3f00000032328820 */ /* 0x000fe20000400000 */
[----:B------:R-:W-:-:S03]  /*0cb0*/  FFMA.FTZ R51, R48, R51, 0.19988867640495300293 ;  /* 0x3e4caf9e30337423 */ /* 0x000fc60000010033 */
[----:B------:R0:W1:Y:S01]  /*0cc0*/  MUFU.EX2 R53, R50 ;  /* 0x0000003200357308 */ /* 0x0000620000000800 */
[----:B------:R-:W-:-:S04]  /*0cd0*/  FFMA.FTZ R51, R48, R51, -0.25000196695327758789 ;  /* 0xbe80004230337423 */ /* 0x000fc80000010033 */
[----:B------:R-:W-:Y:S01]  /*0ce0*/  FFMA.FTZ R51, R48, R51, 0.33333510160446166992 ;  /* 0x3eaaaae630337423 */ /* 0x000fe20000010033 */
[----:B------:R-:W-:-:S03]  /*0cf0*/  I2FP.F32.S32 R35, R35 ;  /* 0x0000002300237245 */ /* 0x000fc60000201400 */
[C---:B------:R-:W-:Y:S02]  /*0d00*/  FFMA.FTZ R51, R48.reuse, R51, -0.5 ;  /* 0xbf00000030337423 */ /* 0x040fe40000010033 */
[----:B------:R-:W-:Y:S02]  /*0d10*/  FMUL R35, R35, 1.1920928955078125e-07 ;  /* 0x3400000023237820 */ /* 0x000fe40000400000 */
[C---:B------:R-:W-:Y:S01]  /*0d20*/  FMUL R51, R48.reuse, R51 ;  /* 0x0000003330337220 */ /* 0x040fe20000400000 */
[----:B0-----:R-:W-:Y:S01]  /*0d30*/  FADD R50, -R5, R17 ;  /* 0x0000001105327221 */ /* 0x001fe20000000100 */
[----:B-1----:R-:W-:Y:S01]  /*0d40*/  @!P0 FMUL R53, R53, R53 ;  /* 0x0000003535358220 */ /* 0x002fe20000400000 */
[----:B------:R-:W-:Y:S01]  /*0d50*/  I2FP.F32.S32 R43, R43 ;  /* 0x0000002b002b7245 */ /* 0x000fe20000201400 */
[----:B------:R-:W-:Y:S01]  /*0d60*/  FFMA.FTZ R54, R48, R51, R48 ;  /* 0x0000003330367223 */ /* 0x000fe20000010030 */
[----:B------:R-:W-:Y:S01]  /*0d70*/  FFMA.FTZ R48, R35, 0.69314718246459960938, R36 ;  /* 0x3f31721823307823 */ /* 0x000fe20000010024 */
[----:B------:R-:W-:Y:S01]  /*0d80*/  I2FP.F32.S32 R47, R47 ;  /* 0x0000002f002f7245 */ /* 0x000fe20000201400 */
[----:B------:R-:W-:Y:S01]  /*0d90*/  FADD.FTZ.RZ R35, R53, 1 ;  /* 0x3f80000035237421 */ /* 0x000fe2000001c000 */
[----:B------:R-:W-:Y:S01]  /*0da0*/  FMUL R50, R50, R45 ;  /* 0x0000002d32327220 */ /* 0x000fe20000400000 */
[----:B------:R-:W-:-:S02]  /*0db0*/  FMUL R36, R43, 1.1920928955078125e-07 ;  /* 0x340000002b247820 */ /* 0x000fc40000400000 */
[----:B------:R-:W-:Y:S01]  /*0dc0*/  FMUL R47, R47, 1.1920928955078125e-07 ;  /* 0x340000002f2f7820 */ /* 0x000fe20000400000 */
[----:B------:R-:W-:Y:S01]  /*0dd0*/  IADD3 R35, R35, -0x3f400000, RZ ;  /* 0xc0c0000023237810 */ /* 0x000fe20007ffe0ff */
[----:B------:R-:W-:Y:S01]  /*0de0*/  FFMA R17, R50, R9, R13 ;  /* 0x0000000932117223 */ /* 0x000fe2000000000d */
[----:B------:R-:W-:Y:S01]  /*0df0*/  FFMA.FTZ R43, R36, 0.69314718246459960938, R49 ;  /* 0x3f317218242b7823 */ /* 0x000fe20000010031 */
[----:B------:R-:W-:Y:S01]  /*0e00*/  FFMA.FTZ R36, R47, 0.69314718246459960938, R54 ;  /* 0x3f3172182f247823 */ /* 0x000fe20000010036 */
[----:B------:R-:W-:Y:S01]  /*0e10*/  LOP3.LUT R52, R35, 0xff800000, RZ, 0xc0, !PT ;  /* 0xff80000023347812 */ /* 0x000fe200078ec0ff */
[----:B------:R-:W-:-:S03]  /*0e20*/  FMUL R47, R17, 1.4426950216293334961 ;  /* 0x3fb8aa3b112f7820 */ /* 0x000fc60000400000 */
[----:B------:R-:W-:Y:S02]  /*0e30*/  IADD3 R35, -R52, 0x40800000, RZ ;  /* 0x4080000034237810 */ /* 0x000fe40007ffe1ff */
[----:B------:R-:W-:Y:S02]  /*0e40*/  FSETP.GEU.AND P0, PT, R47, -126, PT ;  /* 0xc2fc00002f00780b */ /* 0x000fe40003f0e000 */
[----:B------:R-:W-:Y:S01]  /*0e50*/  IADD3 R54, R53, -R52, RZ ;  /* 0x8000003435367210 */ /* 0x000fe20007ffe0ff */
[----:B------:R-:W-:-:S04]  /*0e60*/  FFMA.FTZ R35, R35, R0, -1 ;  /* 0xbf80000023237423 */ /* 0x000fc80000010000 */
[----:B------:R-:W-:-:S04]  /*0e70*/  FADD R54, R54, R35 ;  /* 0x0000002336367221 */ /* 0x000fc80000000000 */
[C---:B------:R-:W-:Y:S02]  /*0e80*/  FFMA.FTZ R35, R54.reuse, -R37, 0.10546888411045074463 ;  /* 0x3dd8001236237423 */ /* 0x040fe40000010825 */
[----:B------:R-:W-:Y:S02]  /*0e90*/  @!P0 FMUL R47, R47, 0.5 ;  /* 0x3f0000002f2f8820 */ /* 0x000fe40000400000 */
[C---:B------:R-:W-:Y:S02]  /*0ea0*/  FFMA.FTZ R35, R54.reuse, R35, -0.13229703903198242188 ;  /* 0xbe0778e036237423 */ /* 0x040fe40000010023 */
[----:B------:R-:W0:Y:S02]  /*0eb0*/  MUFU.EX2 R50, R47 ;  /* 0x0000002f00327308 */ /* 0x000e240000000800 */
[----:B------:R-:W-:-:S04]  /*0ec0*/  FFMA.FTZ R35, R54, R35, 0.14491446316242218018 ;  /* 0x3e14647536237423 */ /* 0x000fc80000010023 */
[----:B------:R-:W-:-:S04]  /*0ed0*/  FFMA.FTZ R35, R54, R35, -0.16641564667224884033 ;  /* 0xbe2a68dd36237423 */ /* 0x000fc80000010023 */
[----:B------:R-:W-:-:S04]  /*0ee0*/  FFMA.FTZ R35, R54, R35, 0.19988867640495300293 ;  /* 0x3e4caf9e36237423 */ /* 0x000fc80000010023 */
[----:B------:R-:W-:Y:S01]  /*0ef0*/  FFMA.FTZ R35, R54, R35, -0.25000196695327758789 ;  /* 0xbe80004236237423 */ /* 0x000fe20000010023 */
[----:B0-----:R-:W-:-:S03]  /*0f00*/  @!P0 FMUL R50, R50, R50 ;  /* 0x0000003232328220 */ /* 0x001fc60000400000 */
[----:B------:R-:W-:Y:S01]  /*0f10*/  FFMA.FTZ R35, R54, R35, 0.33333510160446166992 ;  /* 0x3eaaaae636237423 */ /* 0x000fe20000010023 */
[----:B------:R-:W-:-:S03]  /*0f20*/  FADD.FTZ.RZ R49, R50, 1 ;  /* 0x3f80000032317421 */ /* 0x000fc6000001c000 */
[C---:B------:R-:W-:Y:S02]  /*0f30*/  FFMA.FTZ R35, R54.reuse, R35, -0.5 ;  /* 0xbf00000036237423 */ /* 0x040fe40000010023 */
[----:B------:R-:W-:Y:S02]  /*0f40*/  IADD3 R49, R49, -0x3f400000, RZ ;  /* 0xc0c0000031317810 */ /* 0x000fe40007ffe0ff */
[----:B------:R-:W-:Y:S01]  /*0f50*/  I2FP.F32.S32 R52, R52 ;  /* 0x0000003400347245 */ /* 0x000fe20000201400 */
[----:B------:R-:W-:Y:S01]  /*0f60*/  FMUL R35, R54, R35 ;  /* 0x0000002336237220 */ /* 0x000fe20000400000 */
[----:B------:R-:W-:Y:S01]  /*0f70*/  LOP3.LUT R47, R49, 0xff800000, RZ, 0xc0, !PT ;  /* 0xff800000312f7812 */ /* 0x000fe200078ec0ff */
[----:B------:R-:W-:Y:S02]  /*0f80*/  FADD R18, -R6, R18 ;  /* 0x0000001206127221 */ /* 0x000fe40000000100 */
[----:B------:R-:W-:Y:S01]  /*0f90*/  FFMA.FTZ R35, R54, R35, R54 ;  /* 0x0000002336237223 */ /* 0x000fe20000010036 */
[----:B------:R-:W-:Y:S01]  /*0fa0*/  FMUL R52, R52, 1.1920928955078125e-07 ;  /* 0x3400000034347820 */ /* 0x000fe20000400000 */
[----:B------:R-:W-:Y:S01]  /*0fb0*/  IADD3 R49, -R47, 0x40800000, RZ ;  /* 0x408000002f317810 */ /* 0x000fe20007ffe1ff */
[----:B------:R-:W-:-:S02]  /*0fc0*/  FMUL R51, R33, R18 ;  /* 0x0000001221337220 */ /* 0x000fc40000400000 */
[----:B------:R-:W-:Y:S01]  /*0fd0*/  FFMA.FTZ R35, R52, 0.69314718246459960938, R35 ;  /* 0x3f31721834237823 */ /* 0x000fe20000010023 */
[----:B------:R-:W-:Y:S01]  /*0fe0*/  IADD3 R52, R50, -R47, RZ ;  /* 0x8000002f32347210 */ /* 0x000fe20007ffe0ff */
[----:B------:R-:W-:Y:S01]  /*0ff0*/  FFMA.FTZ R49, R49, R0, -1 ;  /* 0xbf80000031317423 */ /* 0x000fe20000010000 */
[----:B------:R-:W-:-:S03]  /*1000*/  FFMA R18, R51, R10, R14 ;  /* 0x0000000a33127223 */ /* 0x000fc6000000000e */
[----:B------:R-:W-:Y:S01]  /*1010*/  FADD R52, R52, R49 ;  /* 0x0000003134347221 */ /* 0x000fe20000000000 */
[----:B------:R-:W-:-:S03]  /*1020*/  FMUL R49, R18, 1.4426950216293334961 ;  /* 0x3fb8aa3b12317820 */ /* 0x000fc60000400000 */
[C---:B------:R-:W-:Y:S02]  /*1030*/  FFMA.FTZ R51, R52.reuse, -R37, 0.10546888411045074463 ;  /* 0x3dd8001234337423 */ /* 0x040fe40000010825 */
[----:B------:R-:W-:Y:S02]  /*1040*/  FSETP.GEU.AND P0, PT, R49, -126, PT ;  /* 0xc2fc00003100780b */ /* 0x000fe40003f0e000 */
[----:B------:R-:W-:-:S04]  /*1050*/  FFMA.FTZ R51, R52, R51, -0.13229703903198242188 ;  /* 0xbe0778e034337423 */ /* 0x000fc80000010033 */
[----:B------:R-:W-:-:S04]  /*1060*/  FFMA.FTZ R51, R52, R51, 0.14491446316242218018 ;  /* 0x3e14647534337423 */ /* 0x000fc80000010033 */
[----:B------:R-:W-:-:S03]  /*1070*/  FFMA.FTZ R51, R52, R51, -0.16641564667224884033 ;  /* 0xbe2a68dd34337423 */ /* 0x000fc60000010033 */
[----:B------:R-:W-:Y:S01]  /*1080*/  @!P0 FMUL R49, R49, 0.5 ;  /* 0x3f00000031318820 */ /* 0x000fe20000400000 */
[----:B------:R-:W-:-:S03]  /*1090*/  FFMA.FTZ R51, R52, R51, 0.19988867640495300293 ;  /* 0x3e4caf9e34337423 */ /* 0x000fc60000010033 */
[----:B------:R-:W0:Y:S01]  /*10a0*/  MUFU.EX2 R54, R49 ;  /* 0x0000003100367308 */ /* 0x000e220000000800 */
[----:B------:R-:W-:-:S04]  /*10b0*/  FFMA.FTZ R51, R52, R51, -0.25000196695327758789 ;  /* 0xbe80004234337423 */ /* 0x000fc80000010033 */
[----:B------:R-:W-:-:S04]  /*10c0*/  FFMA.FTZ R51, R52, R51, 0.33333510160446166992 ;  /* 0x3eaaaae634337423 */ /* 0x000fc80000010033 */
[----:B------:R-:W-:-:S04]  /*10d0*/  FFMA.FTZ R51, R52, R51, -0.5 ;  /* 0xbf00000034337423 */ /* 0x000fc80000010033 */
[----:B------:R-:W-:Y:S01]  /*10e0*/  FMUL R51, R52, R51 ;  /* 0x0000003334337220 */ /* 0x000fe20000400000 */
[----:B0-----:R-:W-:-:S03]  /*10f0*/  @!P0 FMUL R54, R54, R54 ;  /* 0x0000003636368220 */ /* 0x001fc60000400000 */
[----:B------:R-:W-:Y:S01]  /*1100*/  FFMA.FTZ R52, R52, R51, R52 ;  /* 0x0000003334347223 */ /* 0x000fe20000010034 */
[----:B------:R-:W-:-:S05]  /*1110*/  FADD.FTZ.RZ R51, R54, 1 ;  /* 0x3f80000036337421 */ /* 0x000fca000001c000 */
[----:B------:R-:W-:-:S04]  /*1120*/  IADD3 R51, R51, -0x3f400000, RZ ;  /* 0xc0c0000033337810 */ /* 0x000fc80007ffe0ff */
[----:B------:R-:W-:-:S04]  /*1130*/  LOP3.LUT R51, R51, 0xff800000, RZ, 0xc0, !PT ;  /* 0xff80000033337812 */ /* 0x000fc800078ec0ff */
[----:B------:R-:W-:Y:S02]  /*1140*/  IADD3 R55, -R51, 0x40800000, RZ ;  /* 0x4080000033377810 */ /* 0x000fe40007ffe1ff */
[----:B------:R-:W-:-:S03]  /*1150*/  IADD3 R56, R54, -R51, RZ ;  /* 0x8000003336387210 */ /* 0x000fc60007ffe0ff */
[----:B------:R-:W-:-:S04]  /*1160*/  FFMA.FTZ R55, R55, R0, -1 ;  /* 0xbf80000037377423 */ /* 0x000fc80000010000 */
[----:B------:R-:W-:-:S04]  /*1170*/  FADD R56, R56, R55 ;  /* 0x0000003738387221 */ /* 0x000fc80000000000 */
[----:B------:R-:W-:-:S04]  /*1180*/  FFMA.FTZ R49, R56, -R37, 0.10546888411045074463 ;  /* 0x3dd8001238317423 */ /* 0x000fc80000010825 */
[----:B------:R-:W-:-:S04]  /*1190*/  FFMA.FTZ R49, R56, R49, -0.13229703903198242188 ;  /* 0xbe0778e038317423 */ /* 0x000fc80000010031 */
[----:B------:R-:W-:-:S04]  /*11a0*/  FFMA.FTZ R49, R56, R49, 0.14491446316242218018 ;  /* 0x3e14647538317423 */ /* 0x000fc80000010031 */
[----:B------:R-:W-:-:S04]  /*11b0*/  FFMA.FTZ R49, R56, R49, -0.16641564667224884033 ;  /* 0xbe2a68dd38317423 */ /* 0x000fc80000010031 */
[----:B------:R-:W-:-:S04]  /*11c0*/  FFMA.FTZ R49, R56, R49, 0.19988867640495300293 ;  /* 0x3e4caf9e38317423 */ /* 0x000fc80000010031 */
[----:B------:R-:W-:-:S04]  /*11d0*/  FFMA.FTZ R49, R56, R49, -0.25000196695327758789 ;  /* 0xbe80004238317423 */ /* 0x000fc80000010031 */
[----:B------:R-:W-:-:S04]  /*11e0*/  FFMA.FTZ R49, R56, R49, 0.33333510160446166992 ;  /* 0x3eaaaae638317423 */ /* 0x000fc80000010031 */
[----:B------:R-:W-:Y:S01]  /*11f0*/  FFMA.FTZ R49, R56, R49, -0.5 ;  /* 0xbf00000038317423 */ /* 0x000fe20000010031 */
[C---:B---3--:R-:W-:Y:S01]  /*1200*/  FADD R55, -R4.reuse, R20 ;  /* 0x0000001404377221 */ /* 0x048fe20000000100 */
[----:B------:R-:W-:Y:S02]  /*1210*/  FADD R57, -R4, R24 ;  /* 0x0000001804397221 */ /* 0x000fe40000000100 */
[C---:B------:R-:W-:Y:S01]  /*1220*/  FMUL R49, R56.reuse, R49 ;  /* 0x0000003138317220 */ /* 0x040fe20000400000 */
[----:B------:R-:W-:Y:S01]  /*1230*/  FADD R4, -R7, R19 ;  /* 0x0000001307047221 */ /* 0x000fe20000000100 */
[C---:B------:R-:W-:Y:S02]  /*1240*/  FADD R24, -R5.reuse, R21 ;  /* 0x0000001505187221 */ /* 0x040fe40000000100 */
[----:B------:R-:W-:Y:S01]  /*1250*/  FFMA.FTZ R49, R56, R49, R56 ;  /* 0x0000003138317223 */ /* 0x000fe20000010038 */
[----:B------:R-:W-:Y:S01]  /*1260*/  FADD R56, -R5, R25 ;  /* 0x0000001905387221 */ /* 0x000fe20000000100 */
[----:B------:R-:W-:Y:S01]  /*1270*/  FMUL R4, R39, R4 ;  /* 0x0000000427047220 */ /* 0x000fe20000400000 */
[----:B------:R-:W-:-:S03]  /*1280*/  FMUL R5, R44, R55 ;  /* 0x000000372c057220 */ /* 0x000fc60000400000 */
[----:B------:R-:W-:Y:S01]  /*1290*/  FFMA R4, R4, R11, R15 ;  /* 0x0000000b04047223 */ /* 0x000fe2000000000f */
[----:B------:R-:W-:-:S03]  /*12a0*/  FFMA R5, R5, R8, R12 ;  /* 0x0000000805057223 */ /* 0x000fc6000000000c */
[----:B------:R-:W-:Y:S01]  /*12b0*/  FMUL R21, R4, 1.4426950216293334961 ;  /* 0x3fb8aa3b04157820 */ /* 0x000fe20000400000 */
[----:B------:R-:W-:-:S04]  /*12c0*/  FMUL R20, R5, 1.4426950216293334961 ;  /* 0x3fb8aa3b05147820 */ /* 0x000fc80000400000 */
[----:B------:R-:W-:Y:S02]  /*12d0*/  FSETP.GEU.AND P0, PT, R21, -126, PT ;  /* 0xc2fc00001500780b */ /* 0x000fe40003f0e000 */
[----:B------:R-:W-:Y:S02]  /*12e0*/  FSETP.GEU.AND P1, PT, R20, -126, PT ;  /* 0xc2fc00001400780b */ /* 0x000fe40003f2e000 */
[----:B------:R-:W-:-:S09]  /*12f0*/  ISETP.GE.U32.AND P2, PT, R34, 0x7f800000, PT ;  /* 0x7f8000002200780c */ /* 0x000fd20003f46070 */
[----:B------:R-:W-:Y:S02]  /*1300*/  @!P0 FMUL R21, R21, 0.5 ;  /* 0x3f00000015158820 */ /* 0x000fe40000400000 */
[----:B------:R-:W-:Y:S01]  /*1310*/  @!P1 FMUL R20, R20, 0.5 ;  /* 0x3f00000014149820 */ /* 0x000fe20000400000 */
[----:B------:R-:W-:-:S03]  /*1320*/  I2FP.F32.S32 R41, R41 ;  /* 0x0000002900297245 */ /* 0x000fc60000201400 */
[----:B------:R-:W0:Y:S01]  /*1330*/  MUFU.EX2 R21, R21 ;  /* 0x0000001500157308 */ /* 0x000e220000000800 */
[----:B------:R-:W-:-:S07]  /*1340*/  FMUL R57, R44, R57 ;  /* 0x000000392c397220 */ /* 0x000fce0000400000 */
[----:B------:R-:W1:Y:S01]  /*1350*/  MUFU.EX2 R20, R20 ;  /* 0x0000001400147308 */ /* 0x000e620000000800 */
[C---:B------:R-:W-:Y:S01]  /*1360*/  FMUL R24, R45.reuse, R24 ;  /* 0x000000182d187220 */ /* 0x040fe20000400000 */
[----:B------:R-:W-:Y:S01]  /*1370*/  FMUL R56, R45, R56 ;  /* 0x000000382d387220 */ /* 0x000fe20000400000 */
[----:B------:R-:W-:Y:S01]  /*1380*/  FMUL R41, R41, 1.1920928955078125e-07 ;  /* 0x3400000029297820 */ /* 0x000fe20000400000 */
[----:B------:R-:W-:Y:S01]  /*1390*/  BSSY B0, `(.L_x_0) ;  /* 0x000000c000007945 */ /* 0x000fe20003800000 */
[----:B------:R-:W-:Y:S01]  /*13a0*/  FFMA R8, R57, R8, R12 ;  /* 0x0000000839087223 */ /* 0x000fe2000000000c */
[-CC-:B------:R-:W-:Y:S01]  /*13b0*/  FFMA R12, R24, R9.reuse, R13.reuse ;  /* 0x00000009180c7223 */ /* 0x180fe2000000000d */
[----:B------:R-:W-:Y:S01]  /*13c0*/  FFMA R9, R56, R9, R13 ;  /* 0x0000000938097223 */ /* 0x000fe2000000000d */
[----:B------:R-:W-:Y:S01]  /*13d0*/  ISETP.GE.U32.AND P3, PT, R40, 0x7f800000, PT ;  /* 0x7f8000002800780c */ /* 0x000fe20003f66070 */
[----:B------:R-:W-:Y:S01]  /*13e0*/  FFMA.FTZ R25, R41, 0.69314718246459960938, R46 ;  /* 0x3f31721829197823 */ /* 0x000fe2000001002e */
[----:B0-----:R-:W-:Y:S11]  /*13f0*/  @!P2 BRA `(.L_x_1) ;  /* 0x000000000014a947 */ /* 0x001ff60003800000 */
[----:B------:R-:W-:-:S13]  /*1400*/  ISETP.GE.AND P2, PT, R34, -0x407fffff, PT ;  /* 0xbf8000012200780c */ /* 0x000fda0003f46270 */
[----:B------:R-:W-:-:S05]  /*1410*/  @P2 MOV R13, 0x7f800000 ;  /* 0x7f800000000d2802 */ /* 0x000fca0000000f00 */
[C---:B------:R-:W-:Y:S01]  /*1420*/  @P2 FFMA.FTZ R25, R34.reuse, R13, +INF ;  /* 0x7f80000022192423 */ /* 0x040fe2000001000d */
[----:B------:R-:W-:-:S04]  /*1430*/  FSETP.NEU.AND P2, PT, R34, RZ, PT ;  /* 0x000000ff2200720b */ /* 0x000fc80003f4d000 */
[----:B------:R-:W-:-:S09]  /*1440*/  FSEL R25, R25, -RZ, P2 ;  /* 0x800000ff19197208 */ /* 0x000fd20001000000 */
.L_x_1:
[----:B------:R-:W-:Y:S05]  /*1450*/  BSYNC B0 ;  /* 0x0000000000007941 */ /* 0x000fea0003800000 */
.L_x_0:
[----:B------:R-:W-:Y:S04]  /*1460*/  BSSY B0, `(.L_x_2) ;  /* 0x0000007000007945 */ /* 0x000fe80003800000 */
[----:B------:R-:W-:Y:S05]  /*1470*/  @!P3 BRA `(.L_x_3) ;  /* 0x000000000014b947 */ /* 0x000fea0003800000 */
[----:B------:R-:W-:-:S13]  /*1480*/  ISETP.GE.AND P2, PT, R40, -0x407fffff, PT ;  /* 0xbf8000012800780c */ /* 0x000fda0003f46270 */
[----:B------:R-:W-:-:S05]  /*1490*/  @P2 MOV R13, 0x7f800000 ;  /* 0x7f800000000d2802 */ /* 0x000fca0000000f00 */
[C---:B------:R-:W-:Y:S01]  /*14a0*/  @P2 FFMA.FTZ R48, R40.reuse, R13, +INF ;  /* 0x7f80000028302423 */ /* 0x040fe2000001000d */
[----:B------:R-:W-:-:S04]  /*14b0*/  FSETP.NEU.AND P2, PT, R40, RZ, PT ;  /* 0x000000ff2800720b */ /* 0x000fc80003f4d000 */
[----:B------:R-:W-:-:S09]  /*14c0*/  FSEL R48, R48, -RZ, P2 ;  /* 0x800000ff30307208 */ /* 0x000fd20001000000 */
.L_x_3:
[----:B------:R-:W-:Y:S05]  /*14d0*/  BSYNC B0 ;  /* 0x0000000000007941 */ /* 0x000fea0003800000 */
.L_x_2:
[----:B------:R-:W-:Y:S01]  /*14e0*/  @!P0 FMUL R21, R21, R21 ;  /* 0x0000001515158220 */ /* 0x000fe20000400000 */
[----:B------:R-:W-:Y:S01]  /*14f0*/  ISETP.GE.U32.AND P0, PT, R38, 0x7f800000, PT ;  /* 0x7f8000002600780c */ /* 0x000fe20003f06070 */
[----:B-1----:R-:W-:Y:S01]  /*1500*/  @!P1 FMUL R20, R20, R20 ;  /* 0x0000001414149220 */ /* 0x002fe20000400000 */
[----:B------:R-:W-:Y:S01]  /*1510*/  BSSY B0, `(.L_x_4) ;  /* 0x000000d000007945 */ /* 0x000fe20003800000 */
[----:B------:R-:W-:Y:S01]  /*1520*/  FADD.FTZ.RZ R13, R21, 1 ;  /* 0x3f800000150d7421 */ /* 0x000fe2000001c000 */
[----:B------:R-:W-:Y:S01]  /*1530*/  ISETP.GE.U32.AND P1, PT, R42, 0x7f800000, PT ;  /* 0x7f8000002a00780c */ /* 0x000fe20003f26070 */
[----:B------:R-:W-:Y:S01]  /*1540*/  FADD.FTZ.RZ R19, R20, 1 ;  /* 0x3f80000014137421 */ /* 0x000fe2000001c000 */
[----:B------:R-:W-:Y:S02]  /*1550*/  ISETP.GE.U32.AND P2, PT, R53, 0x7f800000, PT ;  /* 0x7f8000003500780c */ /* 0x000fe40003f46070 */
[----:B------:R-:W-:Y:S02]  /*1560*/  IADD3 R13, R13, -0x3f400000, RZ ;  /* 0xc0c000000d0d7810 */ /* 0x000fe40007ffe0ff */
[----:B------:R-:W-:-:S03]  /*1570*/  IADD3 R19, R19, -0x3f400000, RZ ;  /* 0xc0c0000013137810 */ /* 0x000fc60007ffe0ff */
[----:B------:R-:W-:Y:S06]  /*1580*/  @!P0 BRA `(.L_x_5) ;  /* 0x0000000000148947 */ /* 0x000fec0003800000 */
[----:B------:R-:W-:-:S13]  /*1590*/  ISETP.GE.AND P0, PT, R38, -0x407fffff, PT ;  /* 0xbf8000012600780c */ /* 0x000fda0003f06270 */
[----:B------:R-:W-:-:S05]  /*15a0*/  @P0 MOV R41, 0x7f800000 ;  /* 0x7f80000000290802 */ /* 0x000fca0000000f00 */
[C---:B------:R-:W-:Y:S01]  /*15b0*/  @P0 FFMA.FTZ R43, R38.reuse, R41, +INF ;  /* 0x7f800000262b0423 */ /* 0x040fe20000010029 */
[----:B------:R-:W-:-:S04]  /*15c0*/  FSETP.NEU.AND P0, PT, R38, RZ, PT ;  /* 0x000000ff2600720b */ /* 0x000fc80003f0d000 */
[----:B------:R-:W-:-:S09]  /*15d0*/  FSEL R43, R43, -RZ, P0 ;  /* 0x800000ff2b2b7208 */ /* 0x000fd20000000000 */
.L_x_5:
[----:B------:R-:W-:Y:S05]  /*15e0*/  BSYNC B0 ;  /* 0x0000000000007941 */ /* 0x000fea0003800000 */
.L_x_4:
[----:B------:R-:W-:Y:S01]  /*15f0*/  BSSY B0, `(.L_x_6) ;  /* 0x0000009000007945 */ /* 0x000fe20003800000 */
[----:B------:R-:W-:Y:S02]  /*1600*/  LOP3.LUT R24, R13, 0xff800000, RZ, 0xc0, !PT ;  /* 0xff8000000d187812 */ /* 0x000fe400078ec0ff */
[----:B------:R-:W-:Y:S01]  /*1610*/  LOP3.LUT R41, R19, 0xff800000, RZ, 0xc0, !PT ;  /* 0xff80000013297812 */ /* 0x000fe200078ec0ff */
[----:B------:R-:W-:Y:S06]  /*1620*/  @!P1 BRA `(.L_x_7) ;  /* 0x0000000000149947 */ /* 0x000fec0003800000 */
[----:B------:R-:W-:-:S13]  /*1630*/  ISETP.GE.AND P0, PT, R42, -0x407fffff, PT ;  /* 0xbf8000012a00780c */ /* 0x000fda0003f06270 */
[----:B------:R-:W-:-:S05]  /*1640*/  @P0 MOV R13, 0x7f800000 ;  /* 0x7f800000000d0802 */ /* 0x000fca0000000f00 */
[C---:B------:R-:W-:Y:S01]  /*1650*/  @P0 FFMA.FTZ R36, R42.reuse, R13, +INF ;  /* 0x7f8000002a240423 */ /* 0x040fe2000001000d */
[----:B------:R-:W-:-:S04]  /*1660*/  FSETP.NEU.AND P0, PT, R42, RZ, PT ;  /* 0x000000ff2a00720b */ /* 0x000fc80003f0d000 */
[----:B------:R-:W-:-:S09]  /*1670*/  FSEL R36, R36, -RZ, P0 ;  /* 0x800000ff24247208 */ /* 0x000fd20000000000 */
.L_x_7:
[----:B------:R-:W-:Y:S05]  /*1680*/  BSYNC B0 ;  /* 0x0000000000007941 */ /* 0x000fea0003800000 */
.L_x_6:
[----:B------:R-:W-:Y:S01]  /*1690*/  BSSY B0, `(.L_x_8) ;  /* 0x0000009000007945 */ /* 0x000fe20003800000 */
[----:B------:R-:W-:Y:S02]  /*16a0*/  IADD3 R13, -R24, 0x40800000, RZ ;  /* 0x40800000180d7810 */ /* 0x000fe40007ffe1ff */
[----:B------:R-:W-:Y:S01]  /*16b0*/  IADD3 R19, -R41, 0x40800000, RZ ;  /* 0x4080000029137810 */ /* 0x000fe20007ffe1ff */
[----:B------:R-:W-:Y:S06]  /*16c0*/  @!P2 BRA `(.L_x_9) ;  /* 0x000000000014a947 */ /* 0x000fec0003800000 */
[----:B------:R-:W-:-:S13]  /*16d0*/  ISETP.GE.AND P0, PT, R53, -0x407fffff, PT ;  /* 0xbf8000013500780c */ /* 0x000fda0003f06270 */
[----:B------:R-:W-:-:S05]  /*16e0*/  @P0 MOV R34, 0x7f800000 ;  /* 0x7f80000000220802 */ /* 0x000fca0000000f00 */
[C---:B------:R-:W-:Y:S01]  /*16f0*/  @P0 FFMA.FTZ R35, R53.reuse, R34, +INF ;  /* 0x7f80000035230423 */ /* 0x040fe20000010022 */
[----:B------:R-:W-:-:S04]  /*1700*/  FSETP.NEU.AND P0, PT, R53, RZ, PT ;  /* 0x000000ff3500720b */ /* 0x000fc80003f0d000 */
[----:B------:R-:W-:-:S09]  /*1710*/  FSEL R35, R35, -RZ, P0 ;  /* 0x800000ff23237208 */ /* 0x000fd20000000000 */
.L_x_9:
[----:B------:R-:W-:Y:S05]  /*1720*/  BSYNC B0 ;  /* 0x0000000000007941 */ /* 0x000fea0003800000 */
.L_x_8:
[----:B------:R-:W-:Y:S01]  /*1730*/  IADD3 R34, R20, -R41, RZ ;  /* 0x8000002914227210 */ /* 0x000fe20007ffe0ff */
[-C--:B------:R-:W-:Y:S01]  /*1740*/  FFMA.FTZ R19, R19, R0.reuse, -1 ;  /* 0xbf80000013137423 */ /* 0x080fe20000010000 */
[----:B------:R-:W-:Y:S01]  /*1750*/  IADD3 R38, R21, -R24, RZ ;  /* 0x8000001815267210 */ /* 0x000fe20007ffe0ff */
[----:B------:R-:W-:Y:S01]  /*1760*/  FFMA.FTZ R13, R13, R0, -1 ;  /* 0xbf8000000d0d7423 */ /* 0x000fe20000010000 */
[----:B------:R-:W-:Y:S01]  /*1770*/  FADD R22, -R6, R22 ;  /* 0x0000001606167221 */ /* 0x000fe20000000100 */
[----:B------:R-:W-:Y:S01]  /*1780*/  FADD R34, R34, R19 ;  /* 0x0000001322227221 */ /* 0x000fe20000000000 */
[----:B------:R-:W-:Y:S01]  /*1790*/  FMUL R40, R12, 1.4426950216293334961 ;  /* 0x3fb8aa3b0c287820 */ /* 0x000fe20000400000 */
[----:B------:R-:W-:Y:S01]  /*17a0*/  FADD R38, R38, R13 ;  /* 0x0000000d26267221 */ /* 0x000fe20000000000 */
[----:B------:R-:W-:Y:S01]  /*17b0*/  FADD R26, -R6, R26 ;  /* 0x0000001a061a7221 */ /* 0x000fe20000000100 */
[-C--:B------:R-:W-:Y:S01]  /*17c0*/  FFMA.FTZ R19, R34, -R37.reuse, 0.10546888411045074463 ;  /* 0x3dd8001222137423 */ /* 0x080fe20000010825 */
[----:B------:R-:W-:Y:S01]  /*17d0*/  FADD R46, -R7, R27 ;  /* 0x0000001b072e7221 */ /* 0x000fe20000000100 */
[----:B------:R-:W-:Y:S01]  /*17e0*/  FFMA.FTZ R13, R38, -R37, 0.10546888411045074463 ;  /* 0x3dd80012260d7423 */ /* 0x000fe20000010825 */
[----:B------:R-:W-:Y:S01]  /*17f0*/  FSETP.GEU.AND P0, PT, R40, -126, PT ;  /* 0xc2fc00002800780b */ /* 0x000fe20003f0e000 */
[----:B------:R-:W-:Y:S01]  /*1800*/  FFMA.FTZ R19, R34, R19, -0.13229703903198242188 ;  /* 0xbe0778e022137423 */ /* 0x000fe20000010013 */
[----:B------:R-:W-:Y:S01]  /*1810*/  FMUL R46, R39, R46 ;  /* 0x0000002e272e7220 */ /* 0x000fe20000400000 */
[----:B------:R-:W-:Y:S01]  /*1820*/  FFMA.FTZ R13, R38, R13, -0.13229703903198242188 ;  /* 0xbe0778e0260d7423 */ /* 0x000fe2000001000d */
[----:B------:R-:W-:Y:S01]  /*1830*/  I2FP.F32.S32 R24, R24 ;  /* 0x0000001800187245 */ /* 0x000fe20000201400 */
[----:B------:R-:W-:Y:S01]  /*1840*/  FFMA.FTZ R19, R34, R19, 0.14491446316242218018 ;  /* 0x3e14647522137423 */ /* 0x000fe20000010013 */
[----:B------:R-:W-:Y:S01]  /*1850*/  I2FP.F32.S32 R41, R41 ;  /* 0x0000002900297245 */ /* 0x000fe20000201400 */
[----:B------:R-:W-:Y:S01]  /*1860*/  FFMA.FTZ R13, R38, R13, 0.14491446316242218018 ;  /* 0x3e146475260d7423 */ /* 0x000fe2000001000d */
[----:B------:R-:W-:Y:S01]  /*1870*/  I2FP.F32.S32 R47, R47 ;  /* 0x0000002f002f7245 */ /* 0x000fe20000201400 */
[----:B------:R-:W-:Y:S01]  /*1880*/  FFMA.FTZ R19, R34, R19, -0.16641564667224884033 ;  /* 0xbe2a68dd22137423 */ /* 0x000fe20000010013 */
[----:B------:R-:W-:Y:S01]  /*1890*/  BSSY B0, `(.L_x_10) ;  /* 0x00000a0000007945 */ /* 0x000fe20003800000 */
[----:B------:R-:W-:Y:S01]  /*18a0*/  FFMA.FTZ R13, R38, R13, -0.16641564667224884033 ;  /* 0xbe2a68dd260d7423 */ /* 0x000fe2000001000d */
[----:B------:R-:W-:Y:S01]  /*18b0*/  FMUL R41, R41, 1.1920928955078125e-07 ;  /* 0x3400000029297820 */ /* 0x000fe20000400000 */
[----:B------:R-:W-:Y:S01]  /*18c0*/  FFMA.FTZ R19, R34, R19, 0.19988867640495300293 ;  /* 0x3e4caf9e22137423 */ /* 0x000fe20000010013 */
[----:B------:R-:W-:Y:S01]  /*18d0*/  @!P0 FMUL R40, R40, 0.5 ;  /* 0x3f00000028288820 */ /* 0x000fe20000400000 */
[----:B------:R-:W-:Y:S01]  /*18e0*/  FFMA.FTZ R13, R38, R13, 0.19988867640495300293 ;  /* 0x3e4caf9e260d7423 */ /* 0x000fe2000001000d */
[----:B------:R-:W-:Y:S01]  /*18f0*/  FMUL R47, R47, 1.1920928955078125e-07 ;  /* 0x340000002f2f7820 */ /* 0x000fe20000400000 */
[----:B------:R-:W-:-:S02]  /*1900*/  FFMA.FTZ R19, R34, R19, -0.25000196695327758789 ;  /* 0xbe80004222137423 */ /* 0x000fc40000010013 */
[----:B------:R-:W-:Y:S01]  /*1910*/  FFMA.FTZ R13, R38, R13, -0.25000196695327758789 ;  /* 0xbe800042260d7423 */ /* 0x000fe2000001000d */
[----:B------:R-:W-:Y:S01]  /*1920*/  FFMA.FTZ R52, R47, 0.69314718246459960938, R52 ;  /* 0x3f3172182f347823 */ /* 0x000fe20000010034 */
[----:B------:R-:W-:Y:S02]  /*1930*/  FFMA.FTZ R19, R34, R19, 0.33333510160446166992 ;  /* 0x3eaaaae622137423 */ /* 0x000fe40000010013 */
[----:B------:R-:W-:Y:S02]  /*1940*/  FFMA.FTZ R13, R38, R13, 0.33333510160446166992 ;  /* 0x3eaaaae6260d7423 */ /* 0x000fe4000001000d */
[----:B------:R-:W-:Y:S02]  /*1950*/  FFMA.FTZ R19, R34, R19, -0.5 ;  /* 0xbf00000022137423 */ /* 0x000fe40000010013 */
[----:B------:R-:W-:Y:S02]  /*1960*/  FFMA.FTZ R13, R38, R13, -0.5 ;  /* 0xbf000000260d7423 */ /* 0x000fe4000001000d */
[----:B------:R-:W-:-:S02]  /*1970*/  FMUL R19, R34, R19 ;  /* 0x0000001322137220 */ /* 0x000fc40000400000 */
[----:B------:R-:W-:Y:S02]  /*1980*/  FMUL R13, R38, R13 ;  /* 0x0000000d260d7220 */ /* 0x000fe40000400000 */
[----:B------:R-:W-:Y:S01]  /*1990*/  FFMA.FTZ R34, R34, R19, R34 ;  /* 0x0000001322227223 */ /* 0x000fe20000010022 */
[----:B------:R-:W-:Y:S01]  /*19a0*/  FMUL R19, R33, R22 ;  /* 0x0000001621137220 */ /* 0x000fe20000400000 */
[----:B------:R-:W-:Y:S01]  /*19b0*/  FADD R22, -R7, R23 ;  /* 0x0000001707167221 */ /* 0x000fe20000000100 */
[----:B------:R-:W-:Y:S01]  /*19c0*/  FFMA.FTZ R38, R38, R13, R38 ;  /* 0x0000000d26267223 */ /* 0x000fe20000010026 */
[----:B------:R-:W-:Y:S01]  /*19d0*/  FMUL R33, R33, R26 ;  /* 0x0000001a21217220 */ /* 0x000fe20000400000 */
[--C-:B------:R-:W-:Y:S01]  /*19e0*/  FFMA R19, R19, R10, R14.reuse ;  /* 0x0000000a13137223 */ /* 0x100fe2000000000e */
[----:B------:R-:W-:Y:S01]  /*19f0*/  FMUL R22, R39, R22 ;  /* 0x0000001627167220 */ /* 0x000fe20000400000 */
[----:B------:R-:W-:Y:S01]  /*1a00*/  FMUL R39, R8, 1.4426950216293334961 ;  /* 0x3fb8aa3b08277820 */ /* 0x000fe20000400000 */
[----:B------:R-:W-:Y:S01]  /*1a10*/  FFMA R10, R33, R10, R14 ;  /* 0x0000000a210a7223 */ /* 0x000fe2000000000e */
[----:B------:R-:W-:Y:S01]  /*1a20*/  FMUL R42, R19, 1.4426950216293334961 ;  /* 0x3fb8aa3b132a7820 */ /* 0x000fe20000400000 */
[-CC-:B------:R-:W-:Y:S01]  /*1a30*/  FFMA R13, R22, R11.reuse, R15.reuse ;  /* 0x0000000b160d7223 */ /* 0x180fe2000000000f */
[----:B------:R-:W-:Y:S01]  /*1a40*/  FFMA R11, R46, R11, R15 ;  /* 0x0000000b2e0b7223 */ /* 0x000fe2000000000f */
[----:B------:R-:W0:Y:S01]  /*1a50*/  MUFU.EX2 R22, R40 ;  /* 0x0000002800167308 */ /* 0x000e220000000800 */
[----:B------:R-:W-:Y:S01]  /*1a60*/  FFMA.FTZ R34, R41, 0.69314718246459960938, R34 ;  /* 0x3f31721829227823 */ /* 0x000fe20000010022 */
[----:B------:R-:W-:Y:S01]  /*1a70*/  FSETP.GEU.AND P1, PT, R42, -126, PT ;  /* 0xc2fc00002a00780b */ /* 0x000fe20003f2e000 */
[----:B------:R-:W-:Y:S01]  /*1a80*/  FMUL R44, R13, 1.4426950216293334961 ;  /* 0x3fb8aa3b0d2c7820 */ /* 0x000fe20000400000 */
[----:B------:R-:W-:-:S04]  /*1a90*/  FMUL R46, R10, 1.4426950216293334961 ;  /* 0x3fb8aa3b0a2e7820 */ /* 0x000fc80000400000 */
[----:B------:R-:W-:-:S07]  /*1aa0*/  FSETP.GEU.AND P2, PT, R44, -126, PT ;  /* 0xc2fc00002c00780b */ /* 0x000fce0003f4e000 */
[----:B------:R-:W-:Y:S01]  /*1ab0*/  @!P1 FMUL R42, R42, 0.5 ;  /* 0x3f0000002a2a9820 */ /* 0x000fe20000400000 */
[----:B0-----:R-:W-:Y:S01]  /*1ac0*/  @!P0 FMUL R22, R22, R22 ;  /* 0x0000001616168220 */ /* 0x001fe20000400000 */
[----:B------:R-:W-:Y:S02]  /*1ad0*/  FSETP.GEU.AND P0, PT, R39, -126, PT ;  /* 0xc2fc00002700780b */ /* 0x000fe40003f0e000 */
[----:B------:R-:W0:Y:S01]  /*1ae0*/  MUFU.EX2 R6, R42 ;  /* 0x0000002a00067308 */ /* 0x000e220000000800 */
[----:B------:R-:W-:Y:S01]  /*1af0*/  FADD.FTZ.RZ R23, R22, 1 ;  /* 0x3f80000016177421 */ /* 0x000fe2000001c000 */
[----:B------:R-:W-:-:S04]  /*1b00*/  @!P2 FMUL R44, R44, 0.5 ;  /* 0x3f0000002c2ca820 */ /* 0x000fc80000400000 */
[----:B------:R-:W-:Y:S02]  /*1b10*/  IADD3 R23, R23, -0x3f400000, RZ ;  /* 0xc0c0000017177810 */ /* 0x000fe40007ffe0ff */
[----:B------:R1:W2:Y:S02]  /*1b20*/  MUFU.EX2 R7, R44 ;  /* 0x0000002c00077308 */ /* 0x0002a40000000800 */
[----:B------:R-:W-:Y:S01]  /*1b30*/  LOP3.LUT R23, R23, 0xff800000, RZ, 0xc0, !PT ;  /* 0xff80000017177812 */ /* 0x000fe200078ec0ff */
[----:B------:R-:W-:-:S03]  /*1b40*/  @!P0 FMUL R39, R39, 0.5 ;  /* 0x3f00000027278820 */ /* 0x000fc60000400000 */
[----:B------:R-:W-:Y:S01]  /*1b50*/  IADD3 R27, -R23, 0x40800000, RZ ;  /* 0x40800000171b7810 */ /* 0x000fe20007ffe1ff */
[----:B0-----:R-:W-:Y:S01]  /*1b60*/  @!P1 FMUL R6, R6, R6 ;  /* 0x0000000606069220 */ /* 0x001fe20000400000 */
[----:B-1----:R-:W-:-:S03]  /*1b70*/  FMUL R44, R9, 1.4426950216293334961 ;  /* 0x3fb8aa3b092c7820 */ /* 0x002fc60000400000 */
[----:B------:R-:W-:Y:S01]  /*1b80*/  FADD.FTZ.RZ R26, R6, 1 ;  /* 0x3f800000061a7421 */ /* 0x000fe2000001c000 */
[----:B------:R-:W-:Y:S01]  /*1b90*/  FFMA.FTZ R27, R27, R0, -1 ;  /* 0xbf8000001b1b7423 */ /* 0x000fe20000010000 */
[----:B--2---:R-:W-:-:S03]  /*1ba0*/  @!P2 FMUL R7, R7, R7 ;  /* 0x000000070707a220 */ /* 0x004fc60000400000 */
[----:B------:R-:W-:Y:S02]  /*1bb0*/  IADD3 R45, R26, -0x3f400000, RZ ;  /* 0xc0c000001a2d7810 */ /* 0x000fe40007ffe0ff */
[----:B------:R-:W-:Y:S01]  /*1bc0*/  IADD3 R26, R22, -R23, RZ ;  /* 0x80000017161a7210 */ /* 0x000fe20007ffe0ff */
[----:B------:R-:W-:Y:S01]  /*1bd0*/  FADD.FTZ.RZ R14, R7, 1 ;  /* 0x3f800000070e7421 */ /* 0x000fe2000001c000 */
[----:B------:R-:W-:Y:S02]  /*1be0*/  LOP3.LUT R45, R45, 0xff800000, RZ, 0xc0, !PT ;  /* 0xff8000002d2d7812 */ /* 0x000fe400078ec0ff */
[----:B------:R-:W-:Y:S01]  /*1bf0*/  I2FP.F32.S32 R23, R23 ;  /* 0x0000001700177245 */ /* 0x000fe20000201400 */
[----:B------:R-:W-:Y:S01]  /*1c00*/  FADD R26, R26, R27 ;  /* 0x0000001b1a1a7221 */ /* 0x000fe20000000000 */
[----:B------:R-:W-:Y:S02]  /*1c10*/  IADD3 R27, -R45, 0x40800000, RZ ;  /* 0x408000002d1b7810 */ /* 0x000fe40007ffe1ff */
[----:B------:R-:W-:Y:S01]  /*1c20*/  IADD3 R14, R14, -0x3f400000, RZ ;  /* 0xc0c000000e0e7810 */ /* 0x000fe20007ffe0ff */
[----:B------:R-:W-:Y:S01]  /*1c30*/  FFMA.FTZ R15, R26, -R37, 0.10546888411045074463 ;  /* 0x3dd800121a0f7423 */ /* 0x000fe20000010825 */
[----:B------:R-:W-:Y:S01]  /*1c40*/  IADD3 R40, R6, -R45, RZ ;  /* 0x8000002d06287210 */ /* 0x000fe20007ffe0ff */
[----:B------:R-:W-:Y:S01]  /*1c50*/  FFMA.FTZ R27, R27, R0, -1 ;  /* 0xbf8000001b1b7423 */ /* 0x000fe20000010000 */
[----:B------:R-:W-:Y:S01]  /*1c60*/  LOP3.LUT R14, R14, 0xff800000, RZ, 0xc0, !PT ;  /* 0xff8000000e0e7812 */ /* 0x000fe200078ec0ff */
[----:B------:R-:W-:-:S02]  /*1c70*/  FFMA.FTZ R15, R26, R15, -0.13229703903198242188 ;  /* 0xbe0778e01a0f7423 */ /* 0x000fc4000001000f */
[----:B------:R-:W-:Y:S01]  /*1c80*/  FADD R40, R40, R27 ;  /* 0x0000001b28287221 */ /* 0x000fe20000000000 */
[----:B------:R-:W-:Y:S01]  /*1c90*/  IADD3 R27, -R14, 0x40800000, RZ ;  /* 0x408000000e1b7810 */ /* 0x000fe20007ffe1ff */
[C---:B------:R-:W-:Y:S01]  /*1ca0*/  FFMA.FTZ R15, R26.reuse, R15, 0.14491446316242218018 ;  /* 0x3e1464751a0f7423 */ /* 0x040fe2000001000f */
[----:B------:R-:W-:Y:S02]  /*1cb0*/  IADD3 R42, R7, -R14, RZ ;  /* 0x8000000e072a7210 */ /* 0x000fe40007ffe0ff */
[----:B------:R-:W-:Y:S01]  /*1cc0*/  I2FP.F32.S32 R14, R14 ;  /* 0x0000000e000e7245 */ /* 0x000fe20000201400 */
[----:B------:R-:W-:Y:S01]  /*1cd0*/  FFMA.FTZ R15, R26, R15, -0.16641564667224884033 ;  /* 0xbe2a68dd1a0f7423 */ /* 0x000fe2000001000f */
[----:B------:R-:W-:-:S03]  /*1ce0*/  FFMA.FTZ R27, R27, R0, -1 ;  /* 0xbf8000001b1b7423 */ /* 0x000fc60000010000 */
[----:B------:R-:W-:Y:S01]  /*1cf0*/  FFMA.FTZ R15, R26, R15, 0.19988867640495300293 ;  /* 0x3e4caf9e1a0f7423 */ /* 0x000fe2000001000f */
[----:B------:R-:W-:Y:S01]  /*1d00*/  FADD R42, R42, R27 ;  /* 0x0000001b2a2a7221 */ /* 0x000fe20000000000 */
[----:B------:R-:W-:Y:S02]  /*1d10*/  FFMA.FTZ R27, R40, -R37, 0.10546888411045074463 ;  /* 0x3dd80012281b7423 */ /* 0x000fe40000010825 */
[----:B------:R-:W-:Y:S02]  /*1d20*/  FFMA.FTZ R15, R26, R15, -0.25000196695327758789 ;  /* 0xbe8000421a0f7423 */ /* 0x000fe4000001000f */
[----:B------:R-:W-:Y:S02]  /*1d30*/  FFMA.FTZ R27, R40, R27, -0.13229703903198242188 ;  /* 0xbe0778e0281b7423 */ /* 0x000fe4000001001b */
[----:B------:R-:W-:Y:S02]  /*1d40*/  FFMA.FTZ R15, R26, R15, 0.33333510160446166992 ;  /* 0x3eaaaae61a0f7423 */ /* 0x000fe4000001000f */
[----:B------:R-:W-:-:S02]  /*1d50*/  FFMA.FTZ R27, R40, R27, 0.14491446316242218018 ;  /* 0x3e146475281b7423 */ /* 0x000fc4000001001b */
[----:B------:R-:W-:Y:S02]  /*1d60*/  FFMA.FTZ R15, R26, R15, -0.5 ;  /* 0xbf0000001a0f7423 */ /* 0x000fe4000001000f */
[----:B------:R-:W-:Y:S02]  /*1d70*/  FFMA.FTZ R33, R40, R27, -0.16641564667224884033 ;  /* 0xbe2a68dd28217423 */ /* 0x000fe4000001001b */
[----:B------:R-:W-:Y:S02]  /*1d80*/  FMUL R15, R26, R15 ;  /* 0x0000000f1a0f7220 */ /* 0x000fe40000400000 */
[----:B------:R-:W-:Y:S02]  /*1d90*/  FFMA.FTZ R33, R40, R33, 0.19988867640495300293 ;  /* 0x3e4caf9e28217423 */ /* 0x000fe40000010021 */
[----:B------:R-:W-:Y:S01]  /*1da0*/  FFMA.FTZ R27, R26, R15, R26 ;  /* 0x0000000f1a1b7223 */ /* 0x000fe2000001001a */
[----:B------:R-:W-:Y:S01]  /*1db0*/  FFMA.FTZ R15, R42, -R37, 0.10546888411045074463 ;  /* 0x3dd800122a0f7423 */ /* 0x000fe20000010825 */
[----:B------:R-:W0:Y:S01]  /*1dc0*/  MUFU.EX2 R26, R39 ;  /* 0x00000027001a7308 */ /* 0x000e220000000800 */
[----:B------:R-:W-:-:S02]  /*1dd0*/  FFMA.FTZ R33, R40, R33, -0.25000196695327758789 ;  /* 0xbe80004228217423 */ /* 0x000fc40000010021 */
[----:B------:R-:W-:Y:S02]  /*1de0*/  FFMA.FTZ R15, R42, R15, -0.13229703903198242188 ;  /* 0xbe0778e02a0f7423 */ /* 0x000fe4000001000f */
[----:B------:R-:W-:Y:S02]  /*1df0*/  FFMA.FTZ R33, R40, R33, 0.33333510160446166992 ;  /* 0x3eaaaae628217423 */ /* 0x000fe40000010021 */
[----:B------:R-:W-:Y:S02]  /*1e00*/  FFMA.FTZ R15, R42, R15, 0.14491446316242218018 ;  /* 0x3e1464752a0f7423 */ /* 0x000fe4000001000f */
[----:B------:R-:W-:Y:S02]  /*1e10*/  FFMA.FTZ R33, R40, R33, -0.5 ;  /* 0xbf00000028217423 */ /* 0x000fe40000010021 */
[----:B------:R-:W-:Y:S02]  /*1e20*/  FFMA.FTZ R15, R42, R15, -0.16641564667224884033 ;  /* 0xbe2a68dd2a0f7423 */ /* 0x000fe4000001000f */
[----:B------:R-:W-:-:S02]  /*1e30*/  FMUL R33, R40, R33 ;  /* 0x0000002128217220 */ /* 0x000fc40000400000 */
[----:B------:R-:W-:Y:S01]  /*1e40*/  FFMA.FTZ R15, R42, R15, 0.19988867640495300293 ;  /* 0x3e4caf9e2a0f7423 */ /* 0x000fe2000001000f */
[----:B0-----:R-:W-:Y:S01]  /*1e50*/  @!P0 FMUL R26, R26, R26 ;  /* 0x0000001a1a1a8220 */ /* 0x001fe20000400000 */
[----:B------:R-:W-:Y:S01]  /*1e60*/  FFMA.FTZ R33, R40, R33, R40 ;  /* 0x0000002128217223 */ /* 0x000fe20000010028 */
[----:B------:R-:W-:Y:S01]  /*1e70*/  FSETP.GEU.AND P0, PT, R44, -126, PT ;  /* 0xc2fc00002c00780b */ /* 0x000fe20003f0e000 */
[----:B------:R-:W-:Y:S01]  /*1e80*/  FFMA.FTZ R15, R42, R15, -0.25000196695327758789 ;  /* 0xbe8000422a0f7423 */ /* 0x000fe2000001000f */
[----:B------:R-:W-:-:S03]  /*1e90*/  FADD.FTZ.RZ R39, R26, 1 ;  /* 0x3f8000001a277421 */ /* 0x000fc6000001c000 */
[C---:B------:R-:W-:Y:S02]  /*1ea0*/  FFMA.FTZ R15, R42.reuse, R15, 0.33333510160446166992 ;  /* 0x3eaaaae62a0f7423 */ /* 0x040fe4000001000f */
[----:B------:R-:W-:Y:S02]  /*1eb0*/  IADD3 R39, R39, -0x3f400000, RZ ;  /* 0xc0c0000027277810 */ /* 0x000fe40007ffe0ff */
[C---:B------:R-:W-:Y:S02]  /*1ec0*/  FFMA.FTZ R15, R42.reuse, R15, -0.5 ;  /* 0xbf0000002a0f7423 */ /* 0x040fe4000001000f */
[----:B------:R-:W-:Y:S02]  /*1ed0*/  LOP3.LUT R53, R39, 0xff800000, RZ, 0xc0, !PT ;  /* 0xff80000027357812 */ /* 0x000fe400078ec0ff */
[----:B------:R-:W-:Y:S01]  /*1ee0*/  FMUL R15, R42, R15 ;  /* 0x0000000f2a0f7220 */ /* 0x000fe20000400000 */
[----:B------:R-:W-:-:S03]  /*1ef0*/  @!P0 FMUL R44, R44, 0.5 ;  /* 0x3f0000002c2c8820 */ /* 0x000fc60000400000 */
[----:B------:R-:W-:Y:S01]  /*1f00*/  FFMA.FTZ R40, R42, R15, R42 ;  /* 0x0000000f2a287223 */ /* 0x000fe2000001002a */
[----:B------:R-:W-:Y:S01]  /*1f10*/  IADD3 R15, -R53, 0x40800000, RZ ;  /* 0x40800000350f7810 */ /* 0x000fe20007ffe1ff */
[----:B------:R-:W0:Y:S01]  /*1f20*/  MUFU.EX2 R39, R44 ;  /* 0x0000002c00277308 */ /* 0x000e220000000800 */
[----:B------:R-:W-:Y:S02]  /*1f30*/  IADD3 R42, R26, -R53, RZ ;  /* 0x800000351a2a7210 */ /* 0x000fe40007ffe0ff */
[----:B------:R-:W-:Y:S01]  /*1f40*/  I2FP.F32.S32 R53, R53 ;  /* 0x0000003500357245 */ /* 0x000fe20000201400 */
[----:B------:R-:W-:-:S04]  /*1f50*/  FFMA.FTZ R15, R15, R0, -1 ;  /* 0xbf8000000f0f7423 */ /* 0x000fc80000010000 */
[----:B------:R-:W-:Y:S01]  /*1f60*/  FADD R42, R42, R15 ;  /* 0x0000000f2a2a7221 */ /* 0x000fe20000000000 */
[----:B------:R-:W-:-:S03]  /*1f70*/  FMUL R53, R53, 1.1920928955078125e-07 ;  /* 0x3400000035357820 */ /* 0x000fc60000400000 */
[----:B------:R-:W-:Y:S01]  /*1f80*/  FFMA.FTZ R15, R42, -R37, 0.10546888411045074463 ;  /* 0x3dd800122a0f7423 */ /* 0x000fe20000010825 */
[----:B0-----:R-:W-:-:S03]  /*1f90*/  @!P0 FMUL R39, R39, R39 ;  /* 0x0000002727278220 */ /* 0x001fc60000400000 */
[----:B------:R-:W-:Y:S01]  /*1fa0*/  FFMA.FTZ R15, R42, R15, -0.13229703903198242188 ;  /* 0xbe0778e02a0f7423 */ /* 0x000fe2000001000f */
[----:B------:R-:W-:-:S03]  /*1fb0*/  FSETP.GEU.AND P0, PT, R46, -126, PT ;  /* 0xc2fc00002e00780b */ /* 0x000fc60003f0e000 */
[----:B------:R-:W-:-:S04]  /*1fc0*/  FFMA.FTZ R15, R42, R15, 0.14491446316242218018 ;  /* 0x3e1464752a0f7423 */ /* 0x000fc8000001000f */
[----:B------:R-:W-:-:S04]  /*1fd0*/  FFMA.FTZ R15, R42, R15, -0.16641564667224884033 ;  /* 0xbe2a68dd2a0f7423 */ /* 0x000fc8000001000f */
[----:B------:R-:W-:Y:S02]  /*1fe0*/  FFMA.FTZ R15, R42, R15, 0.19988867640495300293 ;  /* 0x3e4caf9e2a0f7423 */ /* 0x000fe4000001000f */
[----:B------:R-:W-:Y:S02]  /*1ff0*/  @!P0 FMUL R46, R46, 0.5 ;  /* 0x3f0000002e2e8820 */ /* 0x000fe40000400000 */
[----:B------:R-:W-:-:S04]  /*2000*/  FFMA.FTZ R15, R42, R15, -0.25000196695327758789 ;  /* 0xbe8000422a0f7423 */ /* 0x000fc8000001000f */
[----:B------:R-:W-:-:S04]  /*2010*/  FFMA.FTZ R15, R42, R15, 0.33333510160446166992 ;  /* 0x3eaaaae62a0f7423 */ /* 0x000fc8000001000f */
[----:B------:R-:W-:-:S04]  /*2020*/  FFMA.FTZ R15, R42, R15, -0.5 ;  /* 0xbf0000002a0f7423 */ /* 0x000fc8000001000f */
[----:B------:R-:W-:-:S04]  /*2030*/  FMUL R15, R42, R15 ;  /* 0x0000000f2a0f7220 */ /* 0x000fc80000400000 */
[----:B------:R-:W-:Y:S01]  /*2040*/  FFMA.FTZ R42, R42, R15, R42 ;  /* 0x0000000f2a2a7223 */ /* 0x000fe2000001002a */
[----:B------:R-:W-:Y:S01]  /*2050*/  FMUL R15, R24, 1.1920928955078125e-07 ;  /* 0x34000000180f7820 */ /* 0x000fe20000400000 */
[----:B------:R-:W-:-:S03]  /*2060*/  FADD.FTZ.RZ R24, R39, 1 ;  /* 0x3f80000027187421 */ /* 0x000fc6000001c000 */
[----:B------:R-:W-:Y:S02]  /*2070*/  FFMA.FTZ R15, R15, 0.69314718246459960938, R38 ;  /* 0x3f3172180f0f7823 */ /* 0x000fe40000010026 */
[----:B------:R-:W-:-:S04]  /*2080*/  IADD3 R24, R24, -0x3f400000, RZ ;  /* 0xc0c0000018187810 */ /* 0x000fc80007ffe0ff */
[----:B------:R-:W-:Y:S01]  /*2090*/  LOP3.LUT R38, R24, 0xff800000, RZ, 0xc0, !PT ;  /* 0xff80000018267812 */ /* 0x000fe200078ec0ff */
[----:B------:R-:W-:-:S03]  /*20a0*/  FMUL R24, R23, 1.1920928955078125e-07 ;  /* 0x3400000017187820 */ /* 0x000fc60000400000 */
[----:B------:R-:W-:Y:S01]  /*20b0*/  IADD3 R41, -R38, 0x40800000, RZ ;  /* 0x4080000026297810 */ /* 0x000fe20007ffe1ff */
[----:B------:R-:W-:Y:S01]  /*20c0*/  FFMA.FTZ R27, R24, 0.69314718246459960938, R27 ;  /* 0x3f317218181b7823 */ /* 0x000fe2000001001b */
[----:B------:R-:W-:Y:S01]  /*20d0*/  IADD3 R44, R39, -R38, RZ ;  /* 0x80000026272c7210 */ /* 0x000fe20007ffe0ff */
[----:B------:R-:W0:Y:S02]  /*20e0*/  MUFU.EX2 R24, R46 ;  /* 0x0000002e00187308 */ /* 0x000e240000000800 */
[----:B------:R-:W-:-:S04]  /*20f0*/  FFMA.FTZ R41, R41, R0, -1 ;  /* 0xbf80000029297423 */ /* 0x000fc80000010000 */
[----:B------:R-:W-:-:S04]  /*2100*/  FADD R44, R44, R41 ;  /* 0x000000292c2c7221 */ /* 0x000fc80000000000 */
[----:B------:R-:W-:-:S04]  /*2110*/  FFMA.FTZ R23, R44, -R37, 0.10546888411045074463 ;  /* 0x3dd800122c177423 */ /* 0x000fc80000010825 */
[----:B------:R-:W-:Y:S01]  /*2120*/  FFMA.FTZ R23, R44, R23, -0.13229703903198242188 ;  /* 0xbe0778e02c177423 */ /* 0x000fe20000010017 */
[----:B0-----:R-:W-:Y:S01]  /*2130*/  @!P0 FMUL R24, R24, R24 ;  /* 0x0000001818188220 */ /* 0x001fe20000400000 */
[----:B------:R-:W-:Y:S02]  /*2140*/  ISETP.GE.U32.AND P0, PT, R50, 0x7f800000, PT ;  /* 0x7f8000003200780c */ /* 0x000fe40003f06070 */
[----:B------:R-:W-:-:S04]  /*2150*/  FFMA.FTZ R23, R44, R23, 0.14491446316242218018 ;  /* 0x3e1464752c177423 */ /* 0x000fc80000010017 */
[----:B------:R-:W-:-:S04]  /*2160*/  FFMA.FTZ R23, R44, R23, -0.16641564667224884033 ;  /* 0xbe2a68dd2c177423 */ /* 0x000fc80000010017 */
[----:B------:R-:W-:-:S04]  /*2170*/  FFMA.FTZ R23, R44, R23, 0.19988867640495300293 ;  /* 0x3e4caf9e2c177423 */ /* 0x000fc80000010017 */
[----:B------:R-:W-:-:S04]  /*2180*/  FFMA.FTZ R23, R44, R23, -0.25000196695327758789 ;  /* 0xbe8000422c177423 */ /* 0x000fc80000010017 */
[----:B------:R-:W-:-:S04]  /*2190*/  FFMA.FTZ R23, R44, R23, 0.33333510160446166992 ;  /* 0x3eaaaae62c177423 */ /* 0x000fc80000010017 */
[----:B------:R-:W-:-:S04]  /*21a0*/  FFMA.FTZ R23, R44, R23, -0.5 ;  /* 0xbf0000002c177423 */ /* 0x000fc80000010017 */
[----:B------:R-:W-:Y:S01]  /*21b0*/  FMUL R41, R44, R23 ;  /* 0x000000172c297220 */ /* 0x000fe20000400000 */
[----:B------:R-:W-:-:S03]  /*21c0*/  FMUL R23, R14, 1.1920928955078125e-07 ;  /* 0x340000000e177820 */ /* 0x000fc60000400000 */
[----:B------:R-:W-:Y:S01]  /*21d0*/  FFMA.FTZ R41, R44, R41, R44 ;  /* 0x000000292c297223 */ /* 0x000fe2000001002c */
[----:B------:R-:W-:Y:S01]  /*21e0*/  FFMA.FTZ R14, R23, 0.69314718246459960938, R40 ;  /* 0x3f317218170e7823 */ /* 0x000fe20000010028 */
[----:B------:R-:W-:-:S05]  /*21f0*/  FADD.FTZ.RZ R23, R24, 1 ;  /* 0x3f80000018177421 */ /* 0x000fca000001c000 */
[----:B------:R-:W-:Y:S01]  /*2200*/  IADD3 R47, R23, -0x3f400000, RZ ;  /* 0xc0c00000172f7810 */ /* 0x000fe20007ffe0ff */
[----:B------:R-:W-:-:S03]  /*2210*/  FFMA.FTZ R23, R53, 0.69314718246459960938, R42 ;  /* 0x3f31721835177823 */ /* 0x000fc6000001002a */
[----:B------:R-:W-:Y:S01]  /*2220*/  LOP3.LUT R47, R47, 0xff800000, RZ, 0xc0, !PT ;  /* 0xff8000002f2f7812 */ /* 0x000fe200078ec0ff */
[----:B------:R-:W-:Y:S06]  /*2230*/  @!P0 BRA `(.L_x_11) ;  /* 0x0000000000148947 */ /* 0x000fec0003800000 */
[----:B------:R-:W-:-:S13]  /*2240*/  ISETP.GE.AND P0, PT, R50, -0x407fffff, PT ;  /* 0xbf8000013200780c */ /* 0x000fda0003f06270 */
[----:B------:R-:W-:-:S05]  /*2250*/  @P0 MOV R53, 0x7f800000 ;  /* 0x7f80000000350802 */ /* 0x000fca0000000f00 */
[C---:B------:R-:W-:Y:S01]  /*2260*/  @P0 FFMA.FTZ R52, R50.reuse, R53, +INF ;  /* 0x7f80000032340423 */ /* 0x040fe20000010035 */
[----:B------:R-:W-:-:S04]  /*2270*/  FSETP.NEU.AND P0, PT, R50, RZ, PT ;  /* 0x000000ff3200720b */ /* 0x000fc80003f0d000 */
[----:B------:R-:W-:-:S09]  /*2280*/  FSEL R52, R52, -RZ, P0 ;  /* 0x800000ff34347208 */ /* 0x000fd20000000000 */
.L_x_11:
[----:B------:R-:W-:Y:S05]  /*2290*/  BSYNC B0 ;  /* 0x0000000000007941 */ /* 0x000fea0003800000 */
.L_x_10:
[----:B------:R-:W-:Y:S01]  /*22a0*/  IADD3 R53, -R47, 0x40800000, RZ ;  /* 0x408000002f357810 */ /* 0x000fe20007ffe1ff */
[----:B------:R-:W-:Y:S01]  /*22b0*/  FMUL R44, R11, 1.4426950216293334961 ;  /* 0x3fb8aa3b0b2c7820 */ /* 0x000fe20000400000 */
[----:B------:R-:W-:Y:S01]  /*22c0*/  IADD3 R40, R24, -R47, RZ ;  /* 0x8000002f18287210 */ /* 0x000fe20007ffe0ff */
[----:B------:R-:W-:Y:S01]  /*22d0*/  BSSY B0, `(.L_x_12) ;  /* 0x000002f000007945 */ /* 0x000fe20003800000 */
[----:B------:R-:W-:Y:S01]  /*22e0*/  ISETP.GE.U32.AND P2, PT, R54, 0x7f800000, PT ;  /* 0x7f8000003600780c */ /* 0x000fe20003f46070 */
[----:B------:R-:W-:Y:S01]  /*22f0*/  FFMA.FTZ R53, R53, R0, -1 ;  /* 0xbf80000035357423 */ /* 0x000fe20000010000 */
[----:B------:R-:W-:Y:S02]  /*2300*/  FSETP.GEU.AND P0, PT, R44, -126, PT ;  /* 0xc2fc00002c00780b */ /* 0x000fe40003f0e000 */
[----:B------:R-:W-:Y:S01]  /*2310*/  I2FP.F32.S32 R51, R51 ;  /* 0x0000003300337245 */ /* 0x000fe20000201400 */
[----:B------:R-:W-:Y:S01]  /*2320*/  FADD R42, R40, R53 ;  /* 0x00000035282a7221 */ /* 0x000fe20000000000 */
[----:B------:R-:W-:-:S02]  /*2330*/  ISETP.GE.U32.AND P3, PT, R21, 0x7f800000, PT ;  /* 0x7f8000001500780c */ /* 0x000fc40003f66070 */
[----:B------:R-:W-:Y:S01]  /*2340*/  ISETP.GE.U32.AND P1, PT, R22, 0x7f800000, PT ;  /* 0x7f8000001600780c */ /* 0x000fe20003f26070 */
[----:B------:R-:W-:-:S04]  /*2350*/  FFMA.FTZ R53, R42, -R37, 0.10546888411045074463 ;  /* 0x3dd800122a357423 */ /* 0x000fc80000010825 */
[----:B------:R-:W-:Y:S02]  /*2360*/  FFMA.FTZ R53, R42, R53, -0.13229703903198242188 ;  /* 0xbe0778e02a357423 */ /* 0x000fe40000010035 */
[----:B------:R-:W-:Y:S02]  /*2370*/  @!P0 FMUL R44, R44, 0.5 ;  /* 0x3f0000002c2c8820 */ /* 0x000fe40000400000 */
[C---:B------:R-:W-:Y:S02]  /*2380*/  FFMA.FTZ R53, R42.reuse, R53, 0.14491446316242218018 ;  /* 0x3e1464752a357423 */ /* 0x040fe40000010035 */
[----:B------:R0:W1:Y:S02]  /*2390*/  MUFU.EX2 R40, R44 ;  /* 0x0000002c00287308 */ /* 0x0000640000000800 */
[----:B------:R-:W-:-:S04]  /*23a0*/  FFMA.FTZ R53, R42, R53, -0.16641564667224884033 ;  /* 0xbe2a68dd2a357423 */ /* 0x000fc80000010035 */
[----:B------:R-:W-:Y:S01]  /*23b0*/  FFMA.FTZ R53, R42, R53, 0.19988867640495300293 ;  /* 0x3e4caf9e2a357423 */ /* 0x000fe20000010035 */
[----:B0-----:R-:W-:-:S03]  /*23c0*/  FMUL R44, R51, 1.1920928955078125e-07 ;  /* 0x34000000332c7820 */ /* 0x001fc60000400000 */
[----:B------:R-:W-:Y:S01]  /*23d0*/  FFMA.FTZ R53, R42, R53, -0.25000196695327758789 ;  /* 0xbe8000422a357423 */ /* 0x000fe20000010035 */
[----:B------:R-:W-:-:S03]  /*23e0*/  FFMA.FTZ R49, R44, 0.69314718246459960938, R49 ;  /* 0x3f3172182c317823 */ /* 0x000fc60000010031 */
[----:B------:R-:W-:Y:S01]  /*23f0*/  FFMA.FTZ R53, R42, R53, 0.33333510160446166992 ;  /* 0x3eaaaae62a357423 */ /* 0x000fe20000010035 */
[----:B-1----:R-:W-:Y:S01]  /*2400*/  @!P0 FMUL R40, R40, R40 ;  /* 0x0000002828288220 */ /* 0x002fe20000400000 */
[----:B------:R-:W-:Y:S02]  /*2410*/  ISETP.GE.U32.AND P0, PT, R20, 0x7f800000, PT ;  /* 0x7f8000001400780c */ /* 0x000fe40003f06070 */
[----:B------:R-:W-:Y:S01]  /*2420*/  FFMA.FTZ R53, R42, R53, -0.5 ;  /* 0xbf0000002a357423 */ /* 0x000fe20000010035 */
[----:B------:R-:W-:-:S03]  /*2430*/  FADD.FTZ.RZ R46, R40, 1 ;  /* 0x3f800000282e7421 */ /* 0x000fc6000001c000 */
[C---:B------:R-:W-:Y:S02]  /*2440*/  FMUL R53, R42.reuse, R53 ;  /* 0x000000352a357220 */ /* 0x040fe40000400000 */
[----:B------:R-:W-:Y:S02]  /*2450*/  IADD3 R46, R46, -0x3f400000, RZ ;  /* 0xc0c000002e2e7810 */ /* 0x000fe40007ffe0ff */
[----:B------:R-:W-:Y:S02]  /*2460*/  FFMA.FTZ R42, R42, R53, R42 ;  /* 0x000000352a2a7223 */ /* 0x000fe4000001002a */
[----:B------:R-:W-:-:S04]  /*2470*/  LOP3.LUT R53, R46, 0xff800000, RZ, 0xc0, !PT ;  /* 0xff8000002e357812 */ /* 0x000fc800078ec0ff */
[----:B------:R-:W-:-:S05]  /*2480*/  IADD3 R55, -R53, 0x40800000, RZ ;  /* 0x4080000035377810 */ /* 0x000fca0007ffe1ff */
[----:B------:R-:W-:Y:S01]  /*2490*/  FFMA.FTZ R55, R55, R0, -1 ;  /* 0xbf80000037377423 */ /* 0x000fe20000010000 */
[----:B------:R-:W-:-:S05]  /*24a0*/  IADD3 R0, R40, -R53, RZ ;  /* 0x8000003528007210 */ /* 0x000fca0007ffe0ff */
        /* <DEDUP_REMOVED lines=8> */
[----:B------:R-:W-:-:S04]  /*2530*/  FFMA.FTZ R37, R0, R37, -0.5 ;  /* 0xbf00000000257423 */ /* 0x000fc80000010025 */
[----:B------:R-:W-:-:S04]  /*2540*/  FMUL R37, R0, R37 ;  /* 0x0000002500257220 */ /* 0x000fc80000400000 */
[----:B------:R-:W-:Y:S01]  /*2550*/  FFMA.FTZ R0, R0, R37, R0 ;  /* 0x0000002500007223 */ /* 0x000fe20000010000 */
[----:B------:R-:W-:Y:S06]  /*2560*/  @!P2 BRA `(.L_x_13) ;  /* 0x000000000014a947 */ /* 0x000fec0003800000 */
[----:B------:R-:W-:-:S13]  /*2570*/  ISETP.GE.AND P2, PT, R54, -0x407fffff, PT ;  /* 0xbf8000013600780c */ /* 0x000fda0003f46270 */
[----:B------:R-:W-:-:S05]  /*2580*/  @P2 MOV R37, 0x7f800000 ;  /* 0x7f80000000252802 */ /* 0x000fca0000000f00 */
[C---:B------:R-:W-:Y:S01]  /*2590*/  @P2 FFMA.FTZ R49, R54.reuse, R37, +INF ;  /* 0x7f80000036312423 */ /* 0x040fe20000010025 */
[----:B------:R-:W-:-:S04]  /*25a0*/  FSETP.NEU.AND P2, PT, R54, RZ, PT ;  /* 0x000000ff3600720b */ /* 0x000fc80003f4d000 */
[----:B------:R-:W-:-:S09]  /*25b0*/  FSEL R49, R49, -RZ, P2 ;  /* 0x800000ff31317208 */ /* 0x000fd20001000000 */
.L_x_13:
[----:B------:R-:W-:Y:S05]  /*25c0*/  BSYNC B0 ;  /* 0x0000000000007941 */ /* 0x000fea0003800000 */
.L_x_12:
[----:B------:R-:W-:Y:S04]  /*25d0*/  BSSY B0, `(.L_x_14) ;  /* 0x0000007000007945 */ /* 0x000fe80003800000 */
[----:B------:R-:W-:Y:S05]  /*25e0*/  @!P3 BRA `(.L_x_15) ;  /* 0x000000000014b947 */ /* 0x000fea0003800000 */
[----:B------:R-:W-:-:S13]  /*25f0*/  ISETP.GE.AND P2, PT, R21, -0x407fffff, PT ;  /* 0xbf8000011500780c */ /* 0x000fda0003f46270 */
[----:B------:R-:W-:-:S05]  /*2600*/  @P2 MOV R44, 0x7f800000 ;  /* 0x7f800000002c2802 */ /* 0x000fca0000000f00 */
[C---:B------:R-:W-:Y:S01]  /*2610*/  @P2 FFMA.FTZ R15, R21.reuse, R44, +INF ;  /* 0x7f800000150f2423 */ /* 0x040fe2000001002c */
[----:B------:R-:W-:-:S04]  /*2620*/  FSETP.NEU.AND P2, PT, R21, RZ, PT ;  /* 0x000000ff1500720b */ /* 0x000fc80003f4d000 */
[----:B------:R-:W-:-:S09]  /*2630*/  FSEL R15, R15, -RZ, P2 ;  /* 0x800000ff0f0f7208 */ /* 0x000fd20001000000 */
.L_x_15:
[----:B------:R-:W-:Y:S05]  /*2640*/  BSYNC B0 ;  /* 0x0000000000007941 */ /* 0x000fea0003800000 */
.L_x_14:
[----:B------:R-:W-:Y:S04]  /*2650*/  BSSY B0, `(.L_x_16) ;  /* 0x0000007000007945 */ /* 0x000fe80003800000 */
[----:B------:R-:W-:Y:S05]  /*2660*/  @!P0 BRA `(.L_x_17) ;  /* 0x0000000000148947 */ /* 0x000fea0003800000 */
[----:B------:R-:W-:-:S13]  /*2670*/  ISETP.GE.AND P0, PT, R20, -0x407fffff, PT ;  /* 0xbf8000011400780c */ /* 0x000fda0003f06270 */
[----:B------:R-:W-:-:S05]  /*2680*/  @P0 MOV R21, 0x7f800000 ;  /* 0x7f80000000150802 */ /* 0x000fca0000000f00 */
[C---:B------:R-:W-:Y:S01]  /*2690*/  @P0 FFMA.FTZ R34, R20.reuse, R21, +INF ;  /* 0x7f80000014220423 */ /* 0x040fe20000010015 */
[----:B------:R-:W-:-:S04]  /*26a0*/  FSETP.NEU.AND P0, PT, R20, RZ, PT ;  /* 0x000000ff1400720b */ /* 0x000fc80003f0d000 */
[----:B------:R-:W-:-:S09]  /*26b0*/  FSEL R34, R34, -RZ, P0 ;  /* 0x800000ff22227208 */ /* 0x000fd20000000000 */
.L_x_17:
[----:B------:R-:W-:Y:S05]  /*26c0*/  BSYNC B0 ;  /* 0x0000000000007941 */ /* 0x000fea0003800000 */
.L_x_16:
[----:B------:R-:W-:Y:S04]  /*26d0*/  BSSY B0, `(.L_x_18) ;  /* 0x0000007000007945 */ /* 0x000fe80003800000 */
[----:B------:R-:W-:Y:S05]  /*26e0*/  @!P1 BRA `(.L_x_19) ;  /* 0x0000000000149947 */ /* 0x000fea0003800000 */
[----:B------:R-:W-:-:S13]  /*26f0*/  ISETP.GE.AND P0, PT, R22, -0x407fffff, PT ;  /* 0xbf8000011600780c */ /* 0x000fda0003f06270 */
[----:B------:R-:W-:-:S05]  /*2700*/  @P0 MOV R21, 0x7f800000 ;  /* 0x7f80000000150802 */ /* 0x000fca0000000f00 */
[C---:B------:R-:W-:Y:S01]  /*2710*/  @P0 FFMA.FTZ R27, R22.reuse, R21, +INF ;  /* 0x7f800000161b0423 */ /* 0x040fe20000010015 */
[----:B------:R-:W-:-:S04]  /*2720*/  FSETP.NEU.AND P0, PT, R22, RZ, PT ;  /* 0x000000ff1600720b */ /* 0x000fc80003f0d000 */
[----:B------:R-:W-:-:S09]  /*2730*/  FSEL R27, R27, -RZ, P0 ;  /* 0x800000ff1b1b7208 */ /* 0x000fd20000000000 */
.L_x_19:
[----:B------:R-:W-:Y:S05]  /*2740*/  BSYNC B0 ;  /* 0x0000000000007941 */ /* 0x000fea0003800000 */
.L_x_18:
[----:B------:R-:W-:Y:S01]  /*2750*/  ISETP.GE.U32.AND P6, PT, R6, 0x7f800000, PT ;  /* 0x7f8000000600780c */ /* 0x000fe20003fc6070 */
[----:B------:R-:W-:Y:S01]  /*2760*/  BSSY B0, `(.L_x_20) ;  /* 0x0000019000007945 */ /* 0x000fe20003800000 */
[----:B------:R-:W-:Y:S02]  /*2770*/  I2FP.F32.S32 R38, R38 ;  /* 0x0000002600267245 */ /* 0x000fe40000201400 */
[----:B------:R-:W-:Y:S02]  /*2780*/  I2FP.F32.S32 R47, R47 ;  /* 0x0000002f002f7245 */ /* 0x000fe40000201400 */
[----:B------:R-:W-:Y:S01]  /*2790*/  I2FP.F32.S32 R53, R53 ;  /* 0x0000003500357245 */ /* 0x000fe20000201400 */
[----:B------:R-:W-:Y:S01]  /*27a0*/  FMUL R22, R38, 1.1920928955078125e-07 ;  /* 0x3400000026167820 */ /* 0x000fe20000400000 */
[----:B------:R-:W-:Y:S01]  /*27b0*/  I2FP.F32.S32 R45, R45 ;  /* 0x0000002d002d7245 */ /* 0x000fe20000201400 */
[----:B------:R-:W-:Y:S01]  /*27c0*/  FMUL R47, R47, 1.1920928955078125e-07 ;  /* 0x340000002f2f7820 */ /* 0x000fe20000400000 */
[----:B------:R-:W-:Y:S01]  /*27d0*/  FSETP.GT.AND P0, PT, R28, 20, PT ;  /* 0x41a000001c00780b */ /* 0x000fe20003f04000 */
[----:B------:R-:W-:Y:S01]  /*27e0*/  FMUL R53, R53, 1.1920928955078125e-07 ;  /* 0x3400000035357820 */ /* 0x000fe20000400000 */
[----:B------:R-:W-:Y:S01]  /*27f0*/  ISETP.GE.U32.AND P1, PT, R7, 0x7f800000, PT ;  /* 0x7f8000000700780c */ /* 0x000fe20003f26070 */
[----:B------:R-:W-:Y:S01]  /*2800*/  FMUL R38, R45, 1.1920928955078125e-07 ;  /* 0x340000002d267820 */ /* 0x000fe20000400000 */
[----:B------:R-:W-:Y:S01]  /*2810*/  ISETP.GE.U32.AND P2, PT, R26, 0x7f800000, PT ;  /* 0x7f8000001a00780c */ /* 0x000fe20003f46070 */
[----:B------:R-:W-:Y:S01]  /*2820*/  FFMA.FTZ R22, R22, 0.69314718246459960938, R41 ;  /* 0x3f31721816167823 */ /* 0x000fe20000010029 */
[----:B------:R-:W-:Y:S01]  /*2830*/  ISETP.GE.U32.AND P3, PT, R39, 0x7f800000, PT ;  /* 0x7f8000002700780c */ /* 0x000fe20003f66070 */
[----:B------:R-:W-:Y:S01]  /*2840*/  FFMA.FTZ R21, R47, 0.69314718246459960938, R42 ;  /* 0x3f3172182f157823 */ /* 0x000fe2000001002a */
[----:B------:R-:W-:Y:S01]  /*2850*/  ISETP.GE.U32.AND P4, PT, R24, 0x7f800000, PT ;  /* 0x7f8000001800780c */ /* 0x000fe20003f86070 */
[----:B------:R-:W-:Y:S01]  /*2860*/  FFMA.FTZ R20, R53, 0.69314718246459960938, R0 ;  /* 0x3f31721835147823 */ /* 0x000fe20000010000 */
[----:B------:R-:W-:Y:S01]  /*2870*/  ISETP.GE.U32.AND P5, PT, R40, 0x7f800000, PT ;  /* 0x7f8000002800780c */ /* 0x000fe20003fa6070 */
[----:B------:R-:W-:Y:S01]  /*2880*/  FFMA.FTZ R38, R38, 0.69314718246459960938, R33 ;  /* 0x3f31721826267823 */ /* 0x000fe20000010021 */
[----:B------:R-:W-:Y:S11]  /*2890*/  @!P6 BRA `(.L_x_21) ;  /* 0x000000000014e947 */ /* 0x000ff60003800000 */
[----:B------:R-:W-:-:S13]  /*28a0*/  ISETP.GE.AND P6, PT, R6, -0x407fffff, PT ;  /* 0xbf8000010600780c */ /* 0x000fda0003fc6270 */
[----:B------:R-:W-:-:S05]  /*28b0*/  @P6 MOV R33, 0x7f800000 ;  /* 0x7f80000000216802 */ /* 0x000fca0000000f00 */
[C---:B------:R-:W-:Y:S01]  /*28c0*/  @P6 FFMA.FTZ R38, R6.reuse, R33, +INF ;  /* 0x7f80000006266423 */ /* 0x040fe20000010021 */
[----:B------:R-:W-:-:S04]  /*28d0*/  FSETP.NEU.AND P6, PT, R6, RZ, PT ;  /* 0x000000ff0600720b */ /* 0x000fc80003fcd000 */
[----:B------:R-:W-:-:S09]  /*28e0*/  FSEL R38, R38, -RZ, P6 ;  /* 0x800000ff26267208 */ /* 0x000fd20003000000 */
.L_x_21:
[----:B------:R-:W-:Y:S05]  /*28f0*/  BSYNC B0 ;  /* 0x0000000000007941 */ /* 0x000fea0003800000 */
.L_x_20:
[----:B------:R-:W-:Y:S04]  /*2900*/  BSSY B0, `(.L_x_22) ;  /* 0x0000007000007945 */ /* 0x000fe80003800000 */
[----:B------:R-:W-:Y:S05]  /*2910*/  @!P1 BRA `(.L_x_23) ;  /* 0x0000000000149947 */ /* 0x000fea0003800000 */
[C---:B------:R-:W-:Y:S02]  /*2920*/  ISETP.GE.AND P1, PT, R7.reuse, -0x407fffff, PT ;  /* 0xbf8000010700780c */ /* 0x040fe40003f26270 */
[----:B------:R-:W-:-:S11]  /*2930*/  FSETP.NEU.AND P6, PT, R7, RZ, PT ;  /* 0x000000ff0700720b */ /* 0x000fd60003fcd000 */
[----:B------:R-:W-:-:S05]  /*2940*/  @P1 MOV R0, 0x7f800000 ;  /* 0x7f80000000001802 */ /* 0x000fca0000000f00 */
[----:B------:R-:W-:-:S05]  /*2950*/  @P1 FFMA.FTZ R14, R7, R0, +INF ;  /* 0x7f800000070e1423 */ /* 0x000fca0000010000 */
[----:B------:R-:W-:-:S07]  /*2960*/  FSEL R14, R14, -RZ, P6 ;  /* 0x800000ff0e0e7208 */ /* 0x000fce0003000000 */
.L_x_23:
[----:B------:R-:W-:Y:S05]  /*2970*/  BSYNC B0 ;  /* 0x0000000000007941 */ /* 0x000fea0003800000 */
.L_x_22:
[----:B------:R-:W-:Y:S04]  /*2980*/  BSSY B0, `(.L_x_24) ;  /* 0x0000007000007945 */ /* 0x000fe80003800000 */
[----:B------:R-:W-:Y:S05]  /*2990*/  @!P2 BRA `(.L_x_25) ;  /* 0x000000000014a947 */ /* 0x000fea0003800000 */
[C---:B------:R-:W-:Y:S02]  /*29a0*/  ISETP.GE.AND P1, PT, R26.reuse, -0x407fffff, PT ;  /* 0xbf8000011a00780c */ /* 0x040fe40003f26270 */
[----:B------:R-:W-:-:S11]  /*29b0*/  FSETP.NEU.AND P2, PT, R26, RZ, PT ;  /* 0x000000ff1a00720b */ /* 0x000fd60003f4d000 */
[----:B------:R-:W-:-:S05]  /*29c0*/  @P1 MOV R7, 0x7f800000 ;  /* 0x7f80000000071802 */ /* 0x000fca0000000f00 */
[----:B------:R-:W-:-:S05]  /*29d0*/  @P1 FFMA.FTZ R23, R26, R7, +INF ;  /* 0x7f8000001a171423 */ /* 0x000fca0000010007 */
[----:B------:R-:W-:-:S07]  /*29e0*/  FSEL R23, R23, -RZ, P2 ;  /* 0x800000ff17177208 */ /* 0x000fce0001000000 */
.L_x_25:
[----:B------:R-:W-:Y:S05]  /*29f0*/  BSYNC B0 ;  /* 0x0000000000007941 */ /* 0x000fea0003800000 */
.L_x_24:
[----:B------:R-:W-:Y:S04]  /*2a00*/  BSSY B0, `(.L_x_26) ;  /* 0x0000007000007945 */ /* 0x000fe80003800000 */
[----:B------:R-:W-:Y:S05]  /*2a10*/  @!P3 BRA `(.L_x_27) ;  /* 0x000000000014b947 */ /* 0x000fea0003800000 */
[C---:B------:R-:W-:Y:S02]  /*2a20*/  ISETP.GE.AND P1, PT, R39.reuse, -0x407fffff, PT ;  /* 0xbf8000012700780c */ /* 0x040fe40003f26270 */
[----:B------:R-:W-:-:S11]  /*2a30*/  FSETP.NEU.AND P2, PT, R39, RZ, PT ;  /* 0x000000ff2700720b */ /* 0x000fd60003f4d000 */
[----:B------:R-:W-:-:S05]  /*2a40*/  @P1 MOV R0, 0x7f800000 ;  /* 0x7f80000000001802 */ /* 0x000fca0000000f00 */
[----:B------:R-:W-:-:S05]  /*2a50*/  @P1 FFMA.FTZ R22, R39, R0, +INF ;  /* 0x7f80000027161423 */ /* 0x000fca0000010000 */
[----:B------:R-:W-:-:S07]  /*2a60*/  FSEL R22, R22, -RZ, P2 ;  /* 0x800000ff16167208 */ /* 0x000fce0001000000 */
.L_x_27:
[----:B------:R-:W-:Y:S05]  /*2a70*/  BSYNC B0 ;  /* 0x0000000000007941 */ /* 0x000fea0003800000 */
.L_x_26:
[----:B------:R-:W-:Y:S04]  /*2a80*/  BSSY B0, `(.L_x_28) ;  /* 0x0000007000007945 */ /* 0x000fe80003800000 */
[----:B------:R-:W-:Y:S05]  /*2a90*/  @!P4 BRA `(.L_x_29) ;  /* 0x000000000014c947 */ /* 0x000fea0003800000 */
[C---:B------:R-:W-:Y:S02]  /*2aa0*/  ISETP.GE.AND P1, PT, R24.reuse, -0x407fffff, PT ;  /* 0xbf8000011800780c */ /* 0x040fe40003f26270 */
[----:B------:R-:W-:-:S11]  /*2ab0*/  FSETP.NEU.AND P2, PT, R24, RZ, PT ;  /* 0x000000ff1800720b */ /* 0x000fd60003f4d000 */
[----:B------:R-:W-:-:S05]  /*2ac0*/  @P1 MOV R7, 0x7f800000 ;  /* 0x7f80000000071802 */ /* 0x000fca0000000f00 */
[----:B------:R-:W-:-:S05]  /*2ad0*/  @P1 FFMA.FTZ R21, R24, R7, +INF ;  /* 0x7f80000018151423 */ /* 0x000fca0000010007 */
[----:B------:R-:W-:-:S07]  /*2ae0*/  FSEL R21, R21, -RZ, P2 ;  /* 0x800000ff15157208 */ /* 0x000fce0001000000 */
.L_x_29:
[----:B------:R-:W-:Y:S05]  /*2af0*/  BSYNC B0 ;  /* 0x0000000000007941 */ /* 0x000fea0003800000 */
.L_x_28:
[----:B------:R-:W-:Y:S04]  /*2b00*/  BSSY B0, `(.L_x_30) ;  /* 0x0000007000007945 */ /* 0x000fe80003800000 */
[----:B------:R-:W-:Y:S05]  /*2b10*/  @!P5 BRA `(.L_x_31) ;  /* 0x000000000014d947 */ /* 0x000fea0003800000 */
[C---:B------:R-:W-:Y:S02]  /*2b20*/  ISETP.GE.AND P1, PT, R40.reuse, -0x407fffff, PT ;  /* 0xbf8000012800780c */ /* 0x040fe40003f26270 */
[----:B------:R-:W-:-:S11]  /*2b30*/  FSETP.NEU.AND P2, PT, R40, RZ, PT ;  /* 0x000000ff2800720b */ /* 0x000fd60003f4d000 */
[----:B------:R-:W-:-:S05]  /*2b40*/  @P1 MOV R7, 0x7f800000 ;  /* 0x7f80000000071802 */ /* 0x000fca0000000f00 */
[----:B------:R-:W-:-:S05]  /*2b50*/  @P1 FFMA.FTZ R20, R40, R7, +INF ;  /* 0x7f80000028141423 */ /* 0x000fca0000010007 */
[----:B------:R-:W-:-:S07]  /*2b60*/  FSEL R20, R20, -RZ, P2 ;  /* 0x800000ff14147208 */ /* 0x000fce0001000000 */
.L_x_31:
[----:B------:R-:W-:Y:S05]  /*2b70*/  BSYNC B0 ;  /* 0x0000000000007941 */ /* 0x000fea0003800000 */
.L_x_30:
[----:B------:R-:W-:Y:S01]  /*2b80*/  FSEL R25, R28, R25, P0 ;  /* 0x000000191c197208 */ /* 0x000fe20000000000 */
[----:B------:R-:W-:Y:S01]  /*2b90*/  BSSY B0, `(.L_x_32) ;  /* 0x0000018000007945 */ /* 0x000fe20003800000 */
[----:B------:R-:W-:Y:S02]  /*2ba0*/  FSETP.GT.AND P0, PT, R29, 20, PT ;  /* 0x41a000001d00780b */ /* 0x000fe40003f04000 */
[----:B------:R-:W-:Y:S01]  /*2bb0*/  FSETP.GT.AND P2, PT, R30, 20, PT ;  /* 0x41a000001e00780b */ /* 0x000fe20003f44000 */
[----:B------:R-:W-:Y:S01]  /*2bc0*/  FADD.FTZ R26, |R25|, -RZ ;  /* 0x800000ff191a7221 */ /* 0x000fe20000010200 */
[----:B------:R-:W-:-:S04]  /*2bd0*/  FSEL R6, R29, R48, P0 ;  /* 0x000000301d067208 */ /* 0x000fc80000000000 */
[----:B------:R-:W-:-:S13]  /*2be0*/  FSETP.GE.AND P1, PT, R26, 0.60000002384185791016, PT ;  /* 0x3f19999a1a00780b */ /* 0x000fda0003f26000 */
[----:B------:R-:W-:Y:S05]  /*2bf0*/  @!P1 BRA `(.L_x_33) ;  /* 0x0000000000289947 */ /* 0x000fea0003800000 */
[C---:B------:R-:W-:Y:S01]  /*2c00*/  FMUL R0, R26.reuse, 2.8853900432586669922 ;  /* 0x4038aa3b1a007820 */ /* 0x040fe20000400000 */
[----:B------:R-:W-:Y:S01]  /*2c10*/  HFMA2.MMA R7, -RZ, RZ, 1.875, 0 ;  /* 0x3f800000ff077435 */ /* 0x000fe200000001ff */
[----:B------:R-:W-:-:S04]  /*2c20*/  FSETP.GE.AND P0, PT, R26, 9.010913848876953125, PT ;  /* 0x41102cb41a00780b */ /* 0x000fc80003f06000 */
[----:B------:R-:W0:Y:S02]  /*2c30*/  MUFU.EX2 R0, R0 ;  /* 0x0000000000007308 */ /* 0x000e240000000800 */
[----:B0-----:R-:W-:-:S06]  /*2c40*/  FADD R24, R0, 1 ;  /* 0x3f80000000187421 */ /* 0x001fcc0000000000 */
[----:B------:R-:W0:Y:S02]  /*2c50*/  MUFU.RCP R24, R24 ;  /* 0x0000001800187308 */ /* 0x000e240000001000 */
[----:B0-----:R-:W-:-:S05]  /*2c60*/  FFMA.FTZ R7, R24, -2, R7 ;  /* 0xc000000018077823 */ /* 0x001fca0000010007 */
[----:B------:R-:W-:-:S04]  /*2c70*/  FSEL R7, R7, 1, !P0 ;  /* 0x3f80000007077808 */ /* 0x000fc80004000000 */
[----:B------:R-:W-:Y:S01]  /*2c80*/  LOP3.LUT R7, R7, 0x80000000, R25, 0xf8, !PT ;  /* 0x8000000007077812 */ /* 0x000fe200078ef819 */
[----:B------:R-:W-:Y:S06]  /*2c90*/  BRA `(.L_x_34) ;  /* 0x00000000001c7947 */ /* 0x000fec0003800000 */
.L_x_33:
[----:B------:R-:W-:Y:S01]  /*2ca0*/  MOV R0, 0x3c80f082 ;  /* 0x3c80f08200007802 */ /* 0x000fe20000000f00 */
[----:B------:R-:W-:-:S04]  /*2cb0*/  FMUL R7, R25, R25 ;  /* 0x0000001919077220 */ /* 0x000fc80000400000 */
[----:B------:R-:W-:-:S04]  /*2cc0*/  FFMA.FTZ R0, R7, R0, -0.052303962409496307373 ;  /* 0xbd563cae07007423 */ /* 0x000fc80000010000 */
[----:B------:R-:W-:-:S04]  /*2cd0*/  FFMA.FTZ R0, R7, R0, 0.1331529766321182251 ;  /* 0x3e08594107007423 */ /* 0x000fc80000010000 */
[----:B------:R-:W-:-:S04]  /*2ce0*/  FFMA.FTZ R0, R7, R0, -0.33332768082618713379 ;  /* 0xbeaaa9ed07007423 */ /* 0x000fc80000010000 */
[----:B------:R-:W-:-:S04]  /*2cf0*/  FFMA.FTZ R0, R7, R0, RZ ;  /* 0x0000000007007223 */ /* 0x000fc800000100ff */
[----:B------:R-:W-:-:S07]  /*2d00*/  FFMA.FTZ R7, R25, R0, R25 ;  /* 0x0000000019077223 */ /* 0x000fce0000010019 */
.L_x_34:
[----:B------:R-:W-:Y:S05]  /*2d10*/  BSYNC B0 ;  /* 0x0000000000007941 */ /* 0x000fea0003800000 */
.L_x_32:
[----:B------:R-:W-:Y:S01]  /*2d20*/  FADD.FTZ R37, |R6|, -RZ ;  /* 0x800000ff06257221 */ /* 0x000fe20000010200 */
[----:B------:R-:W-:Y:S01]  /*2d30*/  BSSY B0, `(.L_x_35) ;  /* 0x0000016000007945 */ /* 0x000fe20003800000 */
[----:B------:R-:W-:Y:S02]  /*2d40*/  FSETP.GT.AND P1, PT, R31, 20, PT ;  /* 0x41a000001f00780b */ /* 0x000fe40003f24000 */
[----:B------:R-:W-:Y:S02]  /*2d50*/  FSEL R25, R30, R43, P2 ;  /* 0x0000002b1e197208 */ /* 0x000fe40001000000 */
        /* <DEDUP_REMOVED lines=12> */
.L_x_36:
[----:B------:R-:W-:Y:S01]  /*2e20*/  MOV R0, 0x3c80f082 ;  /* 0x3c80f08200007802 */ /* 0x000fe20000000f00 */
[----:B------:R-:W-:-:S04]  /*2e30*/  FMUL R33, R6, R6 ;  /* 0x0000000606217220 */ /* 0x000fc80000400000 */
[----:B------:R-:W-:-:S04]  /*2e40*/  FFMA.FTZ R0, R33, R0, -0.052303962409496307373 ;  /* 0xbd563cae21007423 */ /* 0x000fc80000010000 */
[----:B------:R-:W-:-:S04]  /*2e50*/  FFMA.FTZ R0, R33, R0, 0.1331529766321182251 ;  /* 0x3e08594121007423 */ /* 0x000fc80000010000 */
[----:B------:R-:W-:-:S04]  /*2e60*/  FFMA.FTZ R0, R33, R0, -0.33332768082618713379 ;  /* 0xbeaaa9ed21007423 */ /* 0x000fc80000010000 */
[----:B------:R-:W-:-:S04]  /*2e70*/  FFMA.FTZ R33, R33, R0, RZ ;  /* 0x0000000021217223 */ /* 0x000fc800000100ff */
[----:B------:R-:W-:-:S07]  /*2e80*/  FFMA.FTZ R6, R6, R33, R6 ;  /* 0x0000002106067223 */ /* 0x000fce0000010006 */
.L_x_37:
[----:B------:R-:W-:Y:S05]  /*2e90*/  BSYNC B0 ;  /* 0x0000000000007941 */ /* 0x000fea0003800000 */
.L_x_35:
        /* <DEDUP_REMOVED lines=16> */
.L_x_39:
[----:B------:R-:W-:Y:S01]  /*2fa0*/  MOV R0, 0x3c80f082 ;  /* 0x3c80f08200007802 */ /* 0x000fe20000000f00 */
[----:B------:R-:W-:-:S04]  /*2fb0*/  FMUL R33, R25, R25 ;  /* 0x0000001919217220 */ /* 0x000fc80000400000 */
[----:B------:R-:W-:-:S04]  /*2fc0*/  FFMA.FTZ R0, R33, R0, -0.052303962409496307373 ;  /* 0xbd563cae21007423 */ /* 0x000fc80000010000 */
[----:B------:R-:W-:-:S04]  /*2fd0*/  FFMA.FTZ R0, R33, R0, 0.1331529766321182251 ;  /* 0x3e08594121007423 */ /* 0x000fc80000010000 */
[----:B------:R-:W-:-:S04]  /*2fe0*/  FFMA.FTZ R0, R33, R0, -0.33332768082618713379 ;  /* 0xbeaaa9ed21007423 */ /* 0x000fc80000010000 */
[----:B------:R-:W-:-:S04]  /*2ff0*/  FFMA.FTZ R0, R33, R0, RZ ;  /* 0x0000000021007223 */ /* 0x000fc800000100ff */
[----:B------:R-:W-:-:S07]  /*3000*/  FFMA.FTZ R25, R25, R0, R25 ;  /* 0x0000000019197223 */ /* 0x000fce0000010019 */
.L_x_40:
[----:B------:R-:W-:Y:S05]  /*3010*/  BSYNC B0 ;  /* 0x0000000000007941 */ /* 0x000fea0003800000 */
.L_x_38:
        /* <DEDUP_REMOVED lines=16> */
.L_x_42:
[----:B------:R-:W-:Y:S01]  /*3120*/  MOV R0, 0x3c80f082 ;  /* 0x3c80f08200007802 */ /* 0x000fe20000000f00 */
[----:B------:R-:W-:-:S04]  /*3130*/  FMUL R35, R24, R24 ;  /* 0x0000001818237220 */ /* 0x000fc80000400000 */
[----:B------:R-:W-:-:S04]  /*3140*/  FFMA.FTZ R0, R35, R0, -0.052303962409496307373 ;  /* 0xbd563cae23007423 */ /* 0x000fc80000010000 */
[----:B------:R-:W-:-:S04]  /*3150*/  FFMA.FTZ R0, R35, R0, 0.1331529766321182251 ;  /* 0x3e08594123007423 */ /* 0x000fc80000010000 */
[----:B------:R-:W-:-:S04]  /*3160*/  FFMA.FTZ R0, R35, R0, -0.33332768082618713379 ;  /* 0xbeaaa9ed23007423 */ /* 0x000fc80000010000 */
[----:B------:R-:W-:-:S04]  /*3170*/  FFMA.FTZ R35, R35, R0, RZ ;  /* 0x0000000023237223 */ /* 0x000fc800000100ff */
[----:B------:R-:W-:-:S07]  /*3180*/  FFMA.FTZ R24, R24, R35, R24 ;  /* 0x0000002318187223 */ /* 0x000fce0000010018 */
.L_x_43:
[----:B------:R-:W-:Y:S05]  /*3190*/  BSYNC B0 ;  /* 0x0000000000007941 */ /* 0x000fea0003800000 */
.L_x_41:
        /* <DEDUP_REMOVED lines=16> */
.L_x_45:
[----:B------:R-:W-:Y:S01]  /*32a0*/  MOV R0, 0x3c80f082 ;  /* 0x3c80f08200007802 */ /* 0x000fe20000000f00 */
[----:B------:R-:W-:-:S04]  /*32b0*/  FMUL R35, R33, R33 ;  /* 0x0000002121237220 */ /* 0x000fc80000400000 */
[----:B------:R-:W-:-:S04]  /*32c0*/  FFMA.FTZ R0, R35, R0, -0.052303962409496307373 ;  /* 0xbd563cae23007423 */ /* 0x000fc80000010000 */
[----:B------:R-:W-:-:S04]  /*32d0*/  FFMA.FTZ R0, R35, R0, 0.1331529766321182251 ;  /* 0x3e08594123007423 */ /* 0x000fc80000010000 */
[----:B------:R-:W-:-:S04]  /*32e0*/  FFMA.FTZ R0, R35, R0, -0.33332768082618713379 ;  /* 0xbeaaa9ed23007423 */ /* 0x000fc80000010000 */
[----:B------:R-:W-:-:S04]  /*32f0*/  FFMA.FTZ R0, R35, R0, RZ ;  /* 0x0000000023007223 */ /* 0x000fc800000100ff */
[----:B------:R-:W-:-:S07]  /*3300*/  FFMA.FTZ R33, R33, R0, R33 ;  /* 0x0000000021217223 */ /* 0x000fce0000010021 */
.L_x_46:
[----:B------:R-:W-:Y:S05]  /*3310*/  BSYNC B0 ;  /* 0x0000000000007941 */ /* 0x000fea0003800000 */
.L_x_44:
        /* <DEDUP_REMOVED lines=16> */
.L_x_48:
[----:B------:R-:W-:Y:S01]  /*3420*/  MOV R0, 0x3c80f082 ;  /* 0x3c80f08200007802 */ /* 0x000fe20000000f00 */
[----:B------:R-:W-:-:S04]  /*3430*/  FMUL R35, R26, R26 ;  /* 0x0000001a1a237220 */ /* 0x000fc80000400000 */
[----:B------:R-:W-:-:S04]  /*3440*/  FFMA.FTZ R0, R35, R0, -0.052303962409496307373 ;  /* 0xbd563cae23007423 */ /* 0x000fc80000010000 */
[----:B------:R-:W-:-:S04]  /*3450*/  FFMA.FTZ R0, R35, R0, 0.1331529766321182251 ;  /* 0x3e08594123007423 */ /* 0x000fc80000010000 */
[----:B------:R-:W-:-:S04]  /*3460*/  FFMA.FTZ R0, R35, R0, -0.33332768082618713379 ;  /* 0xbeaaa9ed23007423 */ /* 0x000fc80000010000 */
[----:B------:R-:W-:-:S04]  /*3470*/  FFMA.FTZ R35, R35, R0, RZ ;  /* 0x0000000023237223 */ /* 0x000fc800000100ff */
[----:B------:R-:W-:-:S07]  /*3480*/  FFMA.FTZ R26, R26, R35, R26 ;  /* 0x000000231a1a7223 */ /* 0x000fce000001001a */
.L_x_49:
[----:B------:R-:W-:Y:S05]  /*3490*/  BSYNC B0 ;  /* 0x0000000000007941 */ /* 0x000fea0003800000 */
.L_x_47:
        /* <DEDUP_REMOVED lines=16> */
.L_x_51:
[----:B------:R-:W-:Y:S01]  /*35a0*/  MOV R0, 0x3c80f082 ;  /* 0x3c80f08200007802 */ /* 0x000fe20000000f00 */
[----:B------:R-:W-:-:S04]  /*35b0*/  FMUL R15, R49, R49 ;  /* 0x00000031310f7220 */ /* 0x000fc80000400000 */
[----:B------:R-:W-:-:S04]  /*35c0*/  FFMA.FTZ R0, R15, R0, -0.052303962409496307373 ;  /* 0xbd563cae0f007423 */ /* 0x000fc80000010000 */
[----:B------:R-:W-:-:S04]  /*35d0*/  FFMA.FTZ R0, R15, R0, 0.1331529766321182251 ;  /* 0x3e0859410f007423 */ /* 0x000fc80000010000 */
[----:B------:R-:W-:-:S04]  /*35e0*/  FFMA.FTZ R0, R15, R0, -0.33332768082618713379 ;  /* 0xbeaaa9ed0f007423 */ /* 0x000fc80000010000 */
[----:B------:R-:W-:-:S04]  /*35f0*/  FFMA.FTZ R0, R15, R0, RZ ;  /* 0x000000000f007223 */ /* 0x000fc800000100ff */
[----:B------:R-:W-:-:S07]  /*3600*/  FFMA.FTZ R15, R49, R0, R49 ;  /* 0x00000000310f7223 */ /* 0x000fce0000010031 */
.L_x_52:
[----:B------:R-:W-:Y:S05]  /*3610*/  BSYNC B0 ;  /* 0x0000000000007941 */ /* 0x000fea0003800000 */
.L_x_50:
        /* <DEDUP_REMOVED lines=16> */
.L_x_54:
[----:B------:R-:W-:Y:S01]  /*3720*/  MOV R0, 0x3c80f082 ;  /* 0x3c80f08200007802 */ /* 0x000fe20000000f00 */
[----:B------:R-:W-:-:S04]  /*3730*/  FMUL R37, R35, R35 ;  /* 0x0000002323257220 */ /* 0x000fc80000400000 */
[----:B------:R-:W-:-:S04]  /*3740*/  FFMA.FTZ R0, R37, R0, -0.052303962409496307373 ;  /* 0xbd563cae25007423 */ /* 0x000fc80000010000 */
[----:B------:R-:W-:-:S04]  /*3750*/  FFMA.FTZ R0, R37, R0, 0.1331529766321182251 ;  /* 0x3e08594125007423 */ /* 0x000fc80000010000 */
[----:B------:R-:W-:-:S04]  /*3760*/  FFMA.FTZ R0, R37, R0, -0.33332768082618713379 ;  /* 0xbeaaa9ed25007423 */ /* 0x000fc80000010000 */
[----:B------:R-:W-:-:S04]  /*3770*/  FFMA.FTZ R0, R37, R0, RZ ;  /* 0x0000000025007223 */ /* 0x000fc800000100ff */
[----:B------:R-:W-:-:S07]  /*3780*/  FFMA.FTZ R35, R35, R0, R35 ;  /* 0x0000000023237223 */ /* 0x000fce0000010023 */
.L_x_55:
[----:B------:R-:W-:Y:S05]  /*3790*/  BSYNC B0 ;  /* 0x0000000000007941 */ /* 0x000fea0003800000 */
.L_x_53:
        /* <DEDUP_REMOVED lines=16> */
.L_x_57:
[----:B------:R-:W-:Y:S01]  /*38a0*/  MOV R0, 0x3c80f082 ;  /* 0x3c80f08200007802 */ /* 0x000fe20000000f00 */
[----:B------:R-:W-:-:S04]  /*38b0*/  FMUL R37, R34, R34 ;  /* 0x0000002222257220 */ /* 0x000fc80000400000 */
[----:B------:R-:W-:-:S04]  /*38c0*/  FFMA.FTZ R0, R37, R0, -0.052303962409496307373 ;  /* 0xbd563cae25007423 */ /* 0x000fc80000010000 */
[----:B------:R-:W-:-:S04]  /*38d0*/  FFMA.FTZ R0, R37, R0, 0.1331529766321182251 ;  /* 0x3e08594125007423 */ /* 0x000fc80000010000 */
[----:B------:R-:W-:-:S04]  /*38e0*/  FFMA.FTZ R0, R37, R0, -0.33332768082618713379 ;  /* 0xbeaaa9ed25007423 */ /* 0x000fc80000010000 */
[----:B------:R-:W-:-:S04]  /*38f0*/  FFMA.FTZ R37, R37, R0, RZ ;  /* 0x0000000025257223 */ /* 0x000fc800000100ff */
[----:B------:R-:W-:-:S07]  /*3900*/  FFMA.FTZ R34, R34, R37, R34 ;  /* 0x0000002522227223 */ /* 0x000fce0000010022 */
.L_x_58:
[----:B------:R-:W-:Y:S05]  /*3910*/  BSYNC B0 ;  /* 0x0000000000007941 */ /* 0x000fea0003800000 */
.L_x_56:
        /* <DEDUP_REMOVED lines=16> */
.L_x_60:
[----:B------:R-:W-:Y:S01]  /*3a20*/  MOV R0, 0x3c80f082 ;  /* 0x3c80f08200007802 */ /* 0x000fe20000000f00 */
[----:B------:R-:W-:-:S04]  /*3a30*/  FMUL R37, R27, R27 ;  /* 0x0000001b1b257220 */ /* 0x000fc80000400000 */
[----:B------:R-:W-:-:S04]  /*3a40*/  FFMA.FTZ R0, R37, R0, -0.052303962409496307373 ;  /* 0xbd563cae25007423 */ /* 0x000fc80000010000 */
[----:B------:R-:W-:-:S04]  /*3a50*/  FFMA.FTZ R0, R37, R0, 0.1331529766321182251 ;  /* 0x3e08594125007423 */ /* 0x000fc80000010000 */
[----:B------:R-:W-:-:S04]  /*3a60*/  FFMA.FTZ R0, R37, R0, -0.33332768082618713379 ;  /* 0xbeaaa9ed25007423 */ /* 0x000fc80000010000 */
[----:B------:R-:W-:-:S04]  /*3a70*/  FFMA.FTZ R0, R37, R0, RZ ;  /* 0x0000000025007223 */ /* 0x000fc800000100ff */
[----:B------:R-:W-:-:S07]  /*3a80*/  FFMA.FTZ R27, R27, R0, R27 ;  /* 0x000000001b1b7223 */ /* 0x000fce000001001b */
.L_x_61:
[----:B------:R-:W-:Y:S05]  /*3a90*/  BSYNC B0 ;  /* 0x0000000000007941 */ /* 0x000fea0003800000 */
.L_x_59:
        /* <DEDUP_REMOVED lines=16> */
.L_x_63:
[----:B------:R-:W-:Y:S01]  /*3ba0*/  MOV R0, 0x3c80f082 ;  /* 0x3c80f08200007802 */ /* 0x000fe20000000f00 */
[----:B------:R-:W-:-:S04]  /*3bb0*/  FMUL R37, R38, R38 ;  /* 0x0000002626257220 */ /* 0x000fc80000400000 */
[----:B------:R-:W-:-:S04]  /*3bc0*/  FFMA.FTZ R0, R37, R0, -0.052303962409496307373 ;  /* 0xbd563cae25007423 */ /* 0x000fc80000010000 */
[----:B------:R-:W-:-:S04]  /*3bd0*/  FFMA.FTZ R0, R37, R0, 0.1331529766321182251 ;  /* 0x3e08594125007423 */ /* 0x000fc80000010000 */
[----:B------:R-:W-:-:S04]  /*3be0*/  FFMA.FTZ R0, R37, R0, -0.33332768082618713379 ;  /* 0xbeaaa9ed25007423 */ /* 0x000fc80000010000 */
[----:B------:R-:W-:-:S04]  /*3bf0*/  FFMA.FTZ R37, R37, R0, RZ ;  /* 0x0000000025257223 */ /* 0x000fc800000100ff */
[----:B------:R-:W-:-:S07]  /*3c00*/  FFMA.FTZ R14, R38, R37, R38 ;  /* 0x00000025260e7223 */ /* 0x000fce0000010026 */
.L_x_64:
[----:B------:R-:W-:Y:S05]  /*3c10*/  BSYNC B0 ;  /* 0x0000000000007941 */ /* 0x000fea0003800000 */
.L_x_62:
        /* <DEDUP_REMOVED lines=16> */
.L_x_66:
[----:B------:R-:W-:Y:S01]  /*3d20*/  MOV R0, 0x3c80f082 ;  /* 0x3c80f08200007802 */ /* 0x000fe20000000f00 */
[----:B------:R-:W-:-:S04]  /*3d30*/  FMUL R37, R36, R36 ;  /* 0x0000002424257220 */ /* 0x000fc80000400000 */
[----:B------:R-:W-:-:S04]  /*3d40*/  FFMA.FTZ R0, R37, R0, -0.052303962409496307373 ;  /* 0xbd563cae25007423 */ /* 0x000fc80000010000 */
[----:B------:R-:W-:-:S04]  /*3d50*/  FFMA.FTZ R0, R37, R0, 0.1331529766321182251 ;  /* 0x3e08594125007423 */ /* 0x000fc80000010000 */
[----:B------:R-:W-:-:S04]  /*3d60*/  FFMA.FTZ R0, R37, R0, -0.33332768082618713379 ;  /* 0xbeaaa9ed25007423 */ /* 0x000fc80000010000 */
[----:B------:R-:W-:-:S04]  /*3d70*/  FFMA.FTZ R37, R37, R0, RZ ;  /* 0x0000000025257223 */ /* 0x000fc800000100ff */
[----:B------:R-:W-:-:S07]  /*3d80*/  FFMA.FTZ R36, R36, R37, R36 ;  /* 0x0000002524247223 */ /* 0x000fce0000010024 */
.L_x_67:
[----:B------:R-:W-:Y:S05]  /*3d90*/  BSYNC B0 ;  /* 0x0000000000007941 */ /* 0x000fea0003800000 */
.L_x_65:
        /* <DEDUP_REMOVED lines=16> */
.L_x_69:
[----:B------:R-:W-:Y:S01]  /*3ea0*/  MOV R0, 0x3c80f082 ;  /* 0x3c80f08200007802 */ /* 0x000fe20000000f00 */
[----:B------:R-:W-:-:S04]  /*3eb0*/  FMUL R37, R23, R23 ;  /* 0x0000001717257220 */ /* 0x000fc80000400000 */
[----:B------:R-:W-:-:S04]  /*3ec0*/  FFMA.FTZ R0, R37, R0, -0.052303962409496307373 ;  /* 0xbd563cae25007423 */ /* 0x000fc80000010000 */
[----:B------:R-:W-:-:S04]  /*3ed0*/  FFMA.FTZ R0, R37, R0, 0.1331529766321182251 ;  /* 0x3e08594125007423 */ /* 0x000fc80000010000 */
[----:B------:R-:W-:-:S04]  /*3ee0*/  FFMA.FTZ R0, R37, R0, -0.33332768082618713379 ;  /* 0xbeaaa9ed25007423 */ /* 0x000fc80000010000 */
[----:B------:R-:W-:-:S04]  /*3ef0*/  FFMA.FTZ R0, R37, R0, RZ ;  /* 0x0000000025007223 */ /* 0x000fc800000100ff */
[----:B------:R-:W-:-:S07]  /*3f00*/  FFMA.FTZ R23, R23, R0, R23 ;  /* 0x0000000017177223 */ /* 0x000fce0000010017 */
.L_x_70:
[----:B------:R-:W-:Y:S05]  /*3f10*/  BSYNC B0 ;  /* 0x0000000000007941 */ /* 0x000fea0003800000 */
.L_x_68:
        /* <DEDUP_REMOVED lines=16> */
.L_x_72:
[----:B------:R-:W-:Y:S01]  /*4020*/  MOV R0, 0x3c80f082 ;  /* 0x3c80f08200007802 */ /* 0x000fe20000000f00 */
[----:B------:R-:W-:-:S04]  /*4030*/  FMUL R37, R22, R22 ;  /* 0x0000001616257220 */ /* 0x000fc80000400000 */
[----:B------:R-:W-:-:S04]  /*4040*/  FFMA.FTZ R0, R37, R0, -0.052303962409496307373 ;  /* 0xbd563cae25007423 */ /* 0x000fc80000010000 */
[----:B------:R-:W-:-:S04]  /*4050*/  FFMA.FTZ R0, R37, R0, 0.1331529766321182251 ;  /* 0x3e08594125007423 */ /* 0x000fc80000010000 */
[----:B------:R-:W-:-:S04]  /*4060*/  FFMA.FTZ R0, R37, R0, -0.33332768082618713379 ;  /* 0xbeaaa9ed25007423 */ /* 0x000fc80000010000 */
[----:B------:R-:W-:-:S04]  /*4070*/  FFMA.FTZ R37, R37, R0, RZ ;  /* 0x0000000025257223 */ /* 0x000fc800000100ff */
[----:B------:R-:W-:-:S07]  /*4080*/  FFMA.FTZ R22, R22, R37, R22 ;  /* 0x0000002516167223 */ /* 0x000fce0000010016 */
.L_x_73:
[----:B------:R-:W-:Y:S05]  /*4090*/  BSYNC B0 ;  /* 0x0000000000007941 */ /* 0x000fea0003800000 */
.L_x_71:
[----:B------:R-:W-:Y:S01]  /*40a0*/  FADD.FTZ R39, |R21|, -RZ ;  /* 0x800000ff15277221 */ /* 0x000fe20000010200 */
[----:B------:R-:W-:Y:S01]  /*40b0*/  BSSY B0, `(.L_x_74) ;  /* 0x0000015000007945 */ /* 0x000fe20003800000 */
[----:B------:R-:W-:-:S03]  /*40c0*/  FSEL R20, R11, R20, P1 ;  /* 0x000000140b147208 */ /* 0x000fc60000800000 */
        /* <DEDUP_REMOVED lines=12> */
.L_x_75:
[----:B------:R-:W-:Y:S01]  /*4190*/  MOV R0, 0x3c80f082 ;  /* 0x3c80f08200007802 */ /* 0x000fe20000000f00 */
[----:B------:R-:W-:-:S04]  /*41a0*/  FMUL R37, R21, R21 ;  /* 0x0000001515257220 */ /* 0x000fc80000400000 */
[----:B------:R-:W-:-:S04]  /*41b0*/  FFMA.FTZ R0, R37, R0, -0.052303962409496307373 ;  /* 0xbd563cae25007423 */ /* 0x000fc80000010000 */
[----:B------:R-:W-:-:S04]  /*41c0*/  FFMA.FTZ R0, R37, R0, 0.1331529766321182251 ;  /* 0x3e08594125007423 */ /* 0x000fc80000010000 */
[----:B------:R-:W-:-:S04]  /*41d0*/  FFMA.FTZ R0, R37, R0, -0.33332768082618713379 ;  /* 0xbeaaa9ed25007423 */ /* 0x000fc80000010000 */
[----:B------:R-:W-:-:S04]  /*41e0*/  FFMA.FTZ R0, R37, R0, RZ ;  /* 0x0000000025007223 */ /* 0x000fc800000100ff */
[----:B------:R-:W-:-:S07]  /*41f0*/  FFMA.FTZ R21, R21, R0, R21 ;  /* 0x0000000015157223 */ /* 0x000fce0000010015 */
.L_x_76:
[----:B------:R-:W-:Y:S05]  /*4200*/  BSYNC B0 ;  /* 0x0000000000007941 */ /* 0x000fea0003800000 */
.L_x_74:
[----:B------:R-:W-:Y:S01]  /*4210*/  FADD.FTZ R39, |R20|, -RZ ;  /* 0x800000ff14277221 */ /* 0x000fe20000010200 */
[----:B------:R-:W-:Y:S04]  /*4220*/  BSSY B0, `(.L_x_77) ;  /* 0x0000014000007945 */ /* 0x000fe80003800000 */
        /* <DEDUP_REMOVED lines=12> */
.L_x_78:
[----:B------:R-:W-:Y:S01]  /*42f0*/  MOV R0, 0x3c80f082 ;  /* 0x3c80f08200007802 */ /* 0x000fe20000000f00 */
[----:B------:R-:W-:-:S04]  /*4300*/  FMUL R37, R20, R20 ;  /* 0x0000001414257220 */ /* 0x000fc80000400000 */
[----:B------:R-:W-:-:S04]  /*4310*/  FFMA.FTZ R0, R37, R0, -0.052303962409496307373 ;  /* 0xbd563cae25007423 */ /* 0x000fc80000010000 */
[----:B------:R-:W-:-:S04]  /*4320*/  FFMA.FTZ R0, R37, R0, 0.1331529766321182251 ;  /* 0x3e08594125007423 */ /* 0x000fc80000010000 */
[----:B------:R-:W-:-:S04]  /*4330*/  FFMA.FTZ R0, R37, R0, -0.33332768082618713379 ;  /* 0xbeaaa9ed25007423 */ /* 0x000fc80000010000 */
[----:B------:R-:W-:-:S04]  /*4340*/  FFMA.FTZ R37, R37, R0, RZ ;  /* 0x0000000025257223 */ /* 0x000fc800000100ff */
[----:B------:R-:W-:-:S07]  /*4350*/  FFMA.FTZ R20, R20, R37, R20 ;  /* 0x0000002514147223 */ /* 0x000fce0000010014 */
.L_x_79:
[----:B------:R-:W-:Y:S05]  /*4360*/  BSYNC B0 ;  /* 0x0000000000007941 */ /* 0x000fea0003800000 */
.L_x_77:
[----:B------:R-:W0:Y:S01]  /*4370*/  S2R R37, SR_TID.X ;  /* 0x0000000000257919 */ /* 0x000e220000002100 */
[----:B------:R-:W1:Y:S01]  /*4380*/  S2UR UR6, SR_CgaCtaId ;  /* 0x00000000000679c3 */ /* 0x000e620000008800 */
[----:B------:R-:W-:Y:S01]  /*4390*/  SHF.L.U32 R0, R32, 0xa, RZ ;  /* 0x0000000a20007819 */ /* 0x000fe200000006ff */
[----:B------:R-:W-:Y:S01]  /*43a0*/  FMUL R22, R9, R22 ;  /* 0x0000001609167220 */ /* 0x000fe20000400000 */
[----:B------:R-:W-:Y:S01]  /*43b0*/  UMOV UR5, 0x400 ;  /* 0x0000040000057882 */ /* 0x000fe20000000000 */
[----:B------:R-:W-:Y:S01]  /*43c0*/  FMUL R23, R8, R23 ;  /* 0x0000001708177220 */ /* 0x000fe20000400000 */
[----:B------:R-:W-:Y:S01]  /*43d0*/  LOP3.LUT R0, R0, 0xc00, RZ, 0xc0, !PT ;  /* 0x00000c0000007812 */ /* 0x000fe200078ec0ff */
[----:B------:R-:W-:Y:S01]  /*43e0*/  FMUL R21, R10, R21 ;  /* 0x000000150a157220 */ /* 0x000fe20000400000 */
[----:B------:R-:W-:Y:S01]  /*43f0*/  FMUL R35, R4, R35 ;  /* 0x0000002304237220 */ /* 0x000fe20000400000 */
[----:B------:R-:W-:Y:S01]  /*4400*/  FMUL R27, R12, R27 ;  /* 0x0000001b0c1b7220 */ /* 0x000fe20000400000 */
[C---:B------:R-:W-:Y:S01]  /*4410*/  LOP3.LUT R8, R0.reuse, 0x100, RZ, 0xfc, !PT ;  /* 0x0000010000087812 */ /* 0x040fe200078efcff */
[----:B------:R-:W-:Y:S01]  /*4420*/  FMUL R20, R11, R20 ;  /* 0x000000140b147220 */ /* 0x000fe20000400000 */
[C---:B------:R-:W-:Y:S01]  /*4430*/  LOP3.LUT R10, R0.reuse, 0x200, RZ, 0xfc, !PT ;  /* 0x00000200000a7812 */ /* 0x040fe200078efcff */
[----:B------:R-:W-:Y:S01]  /*4440*/  FMUL R36, R13, R36 ;  /* 0x000000240d247220 */ /* 0x000fe20000400000 */
[----:B------:R-:W-:Y:S01]  /*4450*/  LOP3.LUT R12, R0, 0x300, RZ, 0xfc, !PT ;  /* 0x00000300000c7812 */ /* 0x000fe200078efcff */
[----:B------:R-:W-:Y:S01]  /*4460*/  FMUL R26, R17, R26 ;  /* 0x0000001a111a7220 */ /* 0x000fe20000400000 */
        /* <DEDUP_REMOVED lines=8> */
[----:B------:R-:W-:Y:S01]  /*44f0*/  LOP3.LUT R5, R3, 0xfc, RZ, 0xc0, !PT ;  /* 0x000000fc03057812 */ /* 0x000fe200078ec0ff */
[----:B-1----:R-:W-:-:S06]  /*4500*/  UPRMT UR5, UR6, 0x654, UR5 ;  /* 0x0000065406057896 */ /* 0x002fcc0008000005 */
[----:B------:R-:W-:Y:S02]  /*4510*/  LEA.HI R11, R8, UR5, RZ, 0x1c ;  /* 0x00000005080b7c11 */ /* 0x000fe4000f8fe0ff */
[----:B0-----:R-:W-:Y:S02]  /*4520*/  SHF.R.U32.HI R9, RZ, 0x2, R37 ;  /* 0x00000002ff097819 */ /* 0x001fe40000011625 */
[----:B------:R-:W-:Y:S02]  /*4530*/  LEA.HI R13, R10, UR5, RZ, 0x1c ;  /* 0x000000050a0d7c11 */ /* 0x000fe4000f8fe0ff */
[----:B------:R-:W-:Y:S02]  /*4540*/  SGXT.U32 R9, R9, 0x6 ;  /* 0x000000060909781a */ /* 0x000fe40000000000 */
[----:B------:R-:W-:Y:S02]  /*4550*/  LEA.HI R17, R12, UR5, RZ, 0x1c ;  /* 0x000000050c117c11 */ /* 0x000fe4000f8fe0ff */
[----:B------:R-:W-:-:S02]  /*4560*/  LOP3.LUT R4, R0, R9, RZ, 0xfc, !PT ;  /* 0x0000000900047212 */ /* 0x000fc400078efcff */
[----:B------:R-:W-:Y:S02]  /*4570*/  LEA.HI R9, R0, UR5, RZ, 0x1c ;  /* 0x0000000500097c11 */ /* 0x000fe4000f8fe0ff */
[C---:B------:R-:W-:Y:S02]  /*4580*/  LEA R11, R4.reuse, R11, 0x2 ;  /* 0x0000000b040b7211 */ /* 0x040fe400078e10ff */
[C---:B------:R-:W-:Y:S02]  /*4590*/  LEA R8, R4.reuse, R9, 0x2 ;  /* 0x0000000904087211 */ /* 0x040fe400078e10ff */
[C---:B------:R-:W-:Y:S02]  /*45a0*/  LEA R16, R4.reuse, R13, 0x2 ;  /* 0x0000000d04107211 */ /* 0x040fe400078e10ff */
[----:B------:R-:W-:Y:S01]  /*45b0*/  LEA R29, R4, R17, 0x2 ;  /* 0x00000011041d7211 */ /* 0x000fe200078e10ff */
[----:B------:R0:W-:Y:S01]  /*45c0*/  STS [R8], R7 ;  /* 0x0000000708007388 */ /* 0x0001e20000000800 */
[----:B------:R-:W-:-:S02]  /*45d0*/  LOP3.LUT R0, R3, 0x3fc, RZ, 0xc0, !PT ;  /* 0x000003fc03007812 */ /* 0x000fc400078ec0ff */
[----:B------:R-:W-:Y:S01]  /*45e0*/  PRMT R17, R5, 0x6540, R2 ;  /* 0x0000654005117816 */ /* 0x000fe20000000002 */
[----:B------:R-:W-:Y:S01]  /*45f0*/  STS [R11+0x400], R6 ;  /* 0x000400060b007388 */ /* 0x000fe20000000800 */
[C---:B------:R-:W-:Y:S02]  /*4600*/  LOP3.LUT R2, R0.reuse, 0x400, RZ, 0xfc, !PT ;  /* 0x0000040000027812 */ /* 0x040fe400078efcff */
[----:B------:R-:W-:Y:S01]  /*4610*/  LOP3.LUT R4, R0, 0x800, RZ, 0xfc, !PT ;  /* 0x0000080000047812 */ /* 0x000fe200078efcff */
[----:B------:R-:W-:Y:S01]  /*4620*/  STS [R16+0x800], R25 ;  /* 0x0008001910007388 */ /* 0x000fe20000000800 */
[----:B------:R-:W-:Y:S02]  /*4630*/  SHF.R.U32.HI R3, RZ, 0x4, R3 ;  /* 0x00000004ff037819 */ /* 0x000fe40000011603 */
[----:B------:R-:W-:Y:S01]  /*4640*/  SHF.R.U32.HI R2, RZ, 0x4, R2 ;  /* 0x00000004ff027819 */ /* 0x000fe20000011602 */
[----:B------:R-:W-:Y:S01]  /*4650*/  STS [R29+0xc00], R24 ;  /* 0x000c00181d007388 */ /* 0x000fe20000000800 */
[----:B------:R-:W-:-:S02]  /*4660*/  SHF.R.U32.HI R4, RZ, 0x4, R4 ;  /* 0x00000004ff047819 */ /* 0x000fc40000011604 */
[----:B------:R-:W-:Y:S01]  /*4670*/  LOP3.LUT R3, R3, 0x30, RZ, 0xc0, !PT ;  /* 0x0000003003037812 */ /* 0x000fe200078ec0ff */
[----:B------:R-:W-:Y:S01]  /*4680*/  STS [R8+0x100], R33 ;  /* 0x0001002108007388 */ /* 0x000fe20000000800 */
[----:B------:R-:W-:Y:S02]  /*4690*/  LOP3.LUT R2, R2, 0x70, RZ, 0xc0, !PT ;  /* 0x0000007002027812 */ /* 0x000fe400078ec0ff */
[----:B------:R-:W-:Y:S01]  /*46a0*/  LOP3.LUT R4, R4, 0xb0, RZ, 0xc0, !PT ;  /* 0x000000b004047812 */ /* 0x000fe200078ec0ff */
[----:B------:R-:W-:Y:S01]  /*46b0*/  STS [R11+0x500], R26 ;  /* 0x0005001a0b007388 */ /* 0x000fe20000000800 */
[----:B------:R-:W-:Y:S02]  /*46c0*/  IADD3 R3, R3, UR5, RZ ;  /* 0x0000000503037c10 */ /* 0x000fe4000fffe0ff */
[----:B------:R-:W-:Y:S01]  /*46d0*/  IADD3 R5, R2, UR5, RZ ;  /* 0x0000000502057c10 */ /* 0x000fe2000fffe0ff */
[----:B------:R-:W-:Y:S01]  /*46e0*/  STS [R16+0x900], R15 ;  /* 0x0009000f10007388 */ /* 0x000fe20000000800 */
[----:B0-----:R-:W-:-:S02]  /*46f0*/  IADD3 R7, R4, UR5, RZ ;  /* 0x0000000504077c10 */ /* 0x001fc4000fffe0ff */
[C---:B------:R-:W-:Y:S01]  /*4700*/  LEA R12, R0.reuse, R3, 0x2 ;  /* 0x00000003000c7211 */ /* 0x040fe200078e10ff */
[----:B------:R-:W-:Y:S01]  /*4710*/  STS [R29+0xd00], R35 ;  /* 0x000d00231d007388 */ /* 0x000fe20000000800 */
[C---:B------:R-:W-:Y:S02]  /*4720*/  LEA R9, R0.reuse, R5, 0x2 ;  /* 0x0000000500097211 */ /* 0x040fe400078e10ff */
[----:B------:R-:W-:Y:S01]  /*4730*/  LEA R7, R0, R7, 0x2 ;  /* 0x0000000700077211 */ /* 0x000fe200078e10ff */
[----:B------:R-:W-:Y:S01]  /*4740*/  STS [R8+0x200], R34 ;  /* 0x0002002208007388 */ /* 0x000fe20000000800 */
[----:B------:R-:W-:Y:S02]  /*4750*/  SHF.R.S32.HI R2, RZ, 0x1f, R17 ;  /* 0x0000001fff027819 */ /* 0x000fe40000011411 */
[----:B------:R-:W-:Y:S01]  /*4760*/  ISETP.GE.AND P0, PT, R17, 0x100, PT ;  /* 0x000001001100780c */ /* 0x000fe20003f06270 */
[----:B------:R-:W-:Y:S01]  /*4770*/  STS [R11+0x600], R27 ;  /* 0x0006001b0b007388 */ /* 0x000fe20000000800 */
[----:B------:R-:W-:-:S02]  /*4780*/  LEA.HI R18, R2, R17, RZ, 0x6 ;  /* 0x0000001102127211 */ /* 0x000fc400078f30ff */
[----:B------:R-:W0:Y:S01]  /*4790*/  LDC.64 R2, c[0x0][0x238] ;  /* 0x00008e00ff027b82 */ /* 0x000e220000000a00 */
[----:B------:R-:W-:Y:S01]  /*47a0*/  STS [R16+0xa00], R14 ;  /* 0x000a000e10007388 */ /* 0x000fe20000000800 */
[C---:B------:R-:W-:Y:S02]  /*47b0*/  SHF.L.U32 R19, R18.reuse, 0x8, RZ ;  /* 0x0000000812137819 */ /* 0x040fe400000006ff */
[----:B------:R-:W-:Y:S01]  /*47c0*/  LOP3.LUT R18, R18, 0xffffffc0, RZ, 0xc0, !PT ;  /* 0xffffffc012127812 */ /* 0x000fe200078ec0ff */
[----:B------:R-:W-:Y:S01]  /*47d0*/  STS [R29+0xe00], R36 ;  /* 0x000e00241d007388 */ /* 0x000fe20000000800 */
[----:B------:R-:W-:-:S03]  /*47e0*/  LOP3.LUT R19, R19, 0xffffc000, RZ, 0xc0, !PT ;  /* 0xffffc00013137812 */ /* 0x000fc600078ec0ff */
[----:B------:R1:W-:Y:S04]  /*47f0*/  STS [R8+0x300], R23 ;  /* 0x0003001708007388 */ /* 0x0003e80000000800 */
[----:B------:R-:W-:Y:S04]  /*4800*/  STS [R11+0x700], R22 ;  /* 0x000700160b007388 */ /* 0x000fe80000000800 */
[----:B------:R2:W-:Y:S01]  /*4810*/  STS [R16+0xb00], R21 ;  /* 0x000b001510007388 */ /* 0x0005e20000000800 */
[----:B-1----:R-:W-:-:S03]  /*4820*/  IADD3 R23, R19, R17, -R18 ;  /* 0x0000001113177210 */ /* 0x002fc60007ffe812 */
[----:B------:R1:W-:Y:S01]  /*4830*/  STS [R29+0xf00], R20 ;  /* 0x000f00141d007388 */ /* 0x0003e20000000800 */
[----:B------:R-:W-:Y:S01]  /*4840*/  BAR.SYNC.DEFER_BLOCKING 0x0 ;  /* 0x0000000000007b1d */ /* 0x000fe20000010000 */
[----:B--2---:R-:W-:-:S04]  /*4850*/  SHF.R.U32.HI R16, RZ, 0x6, R32 ;  /* 0x00000006ff107819 */ /* 0x004fc80000011620 */
[----:B------:R-:W-:Y:S02]  /*4860*/  SGXT.U32 R16, R16, 0x2 ;  /* 0x000000021010781a */ /* 0x000fe40000000000 */
[----:B-1----:R-:W-:Y:S02]  /*4870*/  LOP3.LUT R20, R0, 0xc00, RZ, 0xfc, !PT ;  /* 0x00000c0000147812 */ /* 0x002fe400078efcff */
[----:B------:R-:W-:Y:S02]  /*4880*/  LOP3.LUT R16, R16, UR4, RZ, 0xfc, !PT ;  /* 0x0000000410107c12 */ /* 0x000fe4000f8efcff */
[----:B------:R-:W-:Y:S02]  /*4890*/  SHF.R.U32.HI R20, RZ, 0x4, R20 ;  /* 0x00000004ff147819 */ /* 0x000fe40000011614 */
[C---:B------:R-:W-:Y:S02]  /*48a0*/  LOP3.LUT R18, R16.reuse, 0x4, RZ, 0xfc, !PT ;  /* 0x0000000410127812 */ /* 0x040fe400078efcff */
[----:B------:R-:W-:-:S02]  /*48b0*/  LOP3.LUT R17, R16, 0x8, RZ, 0xfc, !PT ;  /* 0x0000000810117812 */ /* 0x000fc400078efcff */
[C---:B------:R-:W-:Y:S02]  /*48c0*/  LOP3.LUT R22, R16.reuse, 0xc, RZ, 0xfc, !PT ;  /* 0x0000000c10167812 */ /* 0x040fe400078efcff */
[----:B------:R-:W-:Y:S02]  /*48d0*/  ISETP.LT.AND P3, PT, R16, 0x100, !P0 ;  /* 0x000001001000780c */ /* 0x000fe40004761270 */
[----:B------:R-:W-:Y:S01]  /*48e0*/  ISETP.LT.AND P2, PT, R18, 0x100, !P0 ;  /* 0x000001001200780c */ /* 0x000fe20004741270 */
[----:B------:R-:W1:Y:S01]  /*48f0*/  LDS.128 R12, [R12] ;  /* 0x000000000c0c7984 */ /* 0x000e620000000c00 */
[----:B------:R-:W-:Y:S02]  /*4900*/  ISETP.LT.AND P1, PT, R17, 0x100, !P0 ;  /* 0x000001001100780c */ /* 0x000fe40004721270 */
[----:B------:R-:W-:Y:S01]  /*4910*/  LEA R19, R16, R23, 0x6 ;  /* 0x0000001710137211 */ /* 0x000fe200078e30ff */
[----:B------:R-:W2:Y:S01]  /*4920*/  LDS.128 R8, [R9+0x1000] ;  /* 0x0010000009087984 */ /* 0x000ea20000000c00 */
[----:B------:R-:W-:-:S02]  /*4930*/  ISETP.LT.AND P0, PT, R22, 0x100, !P0 ;  /* 0x000001001600780c */ /* 0x000fc40004701270 */
[-C--:B------:R-:W-:Y:S01]  /*4940*/  LEA R21, R18, R23.reuse, 0x6 ;  /* 0x0000001712157211 */ /* 0x080fe200078e30ff */
[----:B------:R-:W3:Y:S01]  /*4950*/  LDS.128 R4, [R7+0x2000] ;  /* 0x0020000007047984 */ /* 0x000ee20000000c00 */
[----:B------:R-:W-:Y:S02]  /*4960*/  LOP3.LUT R20, R20, 0xf0, RZ, 0xc0, !PT ;  /* 0x000000f014147812 */ /* 0x000fe400078ec0ff */
[----:B------:R-:W-:Y:S01]  /*4970*/  LEA R25, R17, R23, 0x6 ;  /* 0x0000001711197211 */ /* 0x000fe200078e30ff */
[----:B0-----:R-:W-:Y:S01]  /*4980*/  IMAD.WIDE R16, R19, 0x4, R2 ;  /* 0x0000000413107825 */ /* 0x001fe200078e0202 */
[----:B------:R-:W-:-:S03]  /*4990*/  IADD3 R27, R20, UR5, RZ ;  /* 0x00000005141b7c10 */ /* 0x000fc6000fffe0ff */
[----:B------:R-:W-:Y:S01]  /*49a0*/  IMAD.WIDE R18, R21, 0x4, R2 ;  /* 0x0000000415127825 */ /* 0x000fe200078e0202 */
[----:B------:R-:W-:-:S03]  /*49b0*/  LEA R27, R0, R27, 0x2 ;  /* 0x0000001b001b7211 */ /* 0x000fc600078e10ff */
[----:B------:R-:W-:Y:S01]  /*49c0*/  IMAD.WIDE R20, R25, 0x4, R2 ;  /* 0x0000000419147825 */ /* 0x000fe200078e0202 */
[----:B-1----:R0:W-:Y:S04]  /*49d0*/  @P3 STG.E.128 desc[UR8][R16.64], R12 ;  /* 0x0000000c10003986 */ /* 0x0021e8000c101d08 */
[----:B--2---:R0:W-:Y:S04]  /*49e0*/  @P2 STG.E.128 desc[UR8][R18.64], R8 ;  /* 0x0000000812002986 */ /* 0x0041e8000c101d08 */
[----:B---3--:R0:W-:Y:S01]  /*49f0*/  @P1 STG.E.128 desc[UR8][R20.64], R4 ;  /* 0x0000000414001986 */ /* 0x0081e2000c101d08 */
[----:B------:R-:W-:Y:S05]  /*4a00*/  @!P0 EXIT ;  /* 0x000000000000894d */ /* 0x000fea0003800000 */
[----:B------:R-:W0:Y:S01]  /*4a10*/  LDS.128 R24, [R27+0x3000] ;  /* 0x003000001b187984 */ /* 0x000e220000000c00 */
[----:B------:R-:W-:-:S05]  /*4a20*/  LEA R23, R22, R23, 0x6 ;  /* 0x0000001716177211 */ /* 0x000fca00078e30ff */
[----:B------:R-:W-:-:S05]  /*4a30*/  IMAD.WIDE R2, R23, 0x4, R2 ;  /* 0x0000000417027825 */ /* 0x000fca00078e0202 */
[----:B0-----:R-:W-:Y:S01]  /*4a40*/  STG.E.128 desc[UR8][R2.64], R24 ;  /* 0x0000001802007986 */ /* 0x001fe2000c101d08 */
[----:B------:R-:W-:Y:S05]  /*4a50*/  EXIT ;  /* 0x000000000000794d */ /* 0x000fea0003800000 */
.L_x_80:
[----:B------:R-:W-:-:S00]  /*4a60*/  BRA `(.L_x_80) ;  /* 0xfffffffc00fc7947 */ /* 0x000fc0000383ffff */
[----:B------:R-:W-:-:S00]  /*4a70*/  NOP ;  /* 0x0000000000007918 */ /* 0x000fc00000000000 */
        /* <DEDUP_REMOVED lines=8> */
.L_x_81:


//--------------------- .nv.global.init           --------------------------
	.section	.nv.global.init,"aw",@progbits
.nv.global.init:
	.type		_$_str,@object
	.size		_$_str,(_$_str_$_2 - _$_str)
_$_str:
        /*0000*/ 	.byte	0x5f, 0x5f, 0x43, 0x55, 0x44, 0x41, 0x5f, 0x46, 0x54, 0x5a, 0x00
	.type		_$_str_$_2,@object
	.size		_$_str_$_2,(.L_1 - _$_str_$_2)
_$_str_$_2:
        /*000b*/ 	.byte	0x5f, 0x5f, 0x43, 0x55, 0x44, 0x41, 0x5f, 0x50, 0x52, 0x45, 0x43, 0x5f, 0x53, 0x51, 0x52, 0x54
        /*001b*/ 	.byte	0x00
.L_1:


//--------------------- .nv.shared.triton_poi_fused__native_batch_norm_legit_no_training_mul_softplus_tanh_27 --------------------------
	.section	.nv.shared.triton_poi_fused__native_batch_norm_legit_no_training_mul_softplus_tanh_27,"aw",@nobits
	.sectionflags	@""
	.align	16
	.zero		1024


//--------------------- .nv.constant0.triton_poi_fused__native_batch_norm_legit_no_training_mul_softplus_tanh_27 --------------------------
	.section	.nv.constant0.triton_poi_fused__native_batch_norm_legit_no_training_mul_softplus_tanh_27,"a",@progbits
	.sectionflags	@""
	.align	4
.nv.constant0.triton_poi_fused__native_batch_norm_legit_no_training_mul_softplus_tanh_27:
	.zero		584
